// auto-generated by cutlass_sweep.gemm — config: {"arch": "sm_90", "cluster_m": 4, "cluster_n": 2, "dtype": "bf16", "dtype_b": "bf16", "layout": "nt", "stages": 0, "tile_k": 64, "tile_m": 256, "tile_n": 128}
#include "cutlass/cutlass.h"
#include "cutlass/gemm/collective/collective_builder.hpp"
#include "cutlass/gemm/device/gemm_universal_adapter.h"
#include "cutlass/gemm/kernel/gemm_universal.hpp"
#include "cutlass/epilogue/collective/collective_builder.hpp"

using ElemA = cutlass::bfloat16_t;
using ElemB = cutlass::bfloat16_t;
using ElemCD = cutlass::bfloat16_t;
using Acc  = float;
using TileShape    = cute::Shape<cute::_256, cute::_128, cute::_64>;
using ClusterShape = cute::Shape<cute::_4, cute::_2, cute::_1>;

using CollectiveEpilogue = typename cutlass::epilogue::collective::CollectiveBuilder<
    cutlass::arch::Sm90, cutlass::arch::OpClassTensorOp,
    TileShape, ClusterShape,
    cutlass::epilogue::collective::EpilogueTileAuto,
    Acc, Acc,
    ElemCD, cutlass::layout::RowMajor, 128 / cutlass::sizeof_bits<ElemCD>::value,
    ElemCD, cutlass::layout::RowMajor, 128 / cutlass::sizeof_bits<ElemCD>::value,
    cutlass::epilogue::collective::EpilogueScheduleAuto
  >::CollectiveOp;

using CollectiveMainloop = typename cutlass::gemm::collective::CollectiveBuilder<
    cutlass::arch::Sm90, cutlass::arch::OpClassTensorOp,
    ElemA, cutlass::layout::RowMajor, 128 / cutlass::sizeof_bits<ElemA>::value,
    ElemB, cutlass::layout::ColumnMajor, 128 / cutlass::sizeof_bits<ElemB>::value,
    Acc,
    TileShape, ClusterShape,
    cutlass::gemm::collective::StageCountAutoCarveout<static_cast<int>(sizeof(typename CollectiveEpilogue::SharedStorage))>,
    cutlass::gemm::collective::KernelScheduleAuto
  >::CollectiveOp;

using GemmKernel = cutlass::gemm::kernel::GemmUniversal<
    cute::Shape<int,int,int,int>,
    CollectiveMainloop,
    CollectiveEpilogue
>;
using Gemm = cutlass::gemm::device::GemmUniversalAdapter<GemmKernel>;

// Force the device kernel symbol into the cubin without needing a host main.
auto* _anchor = &cutlass::device_kernel<GemmKernel>;


// ===== COMPILED SASS (sm_90a) =====

	.target	sm_90a

	.elftype	@"ET_EXEC"


//--------------------- .note.nv.tkinfo           --------------------------
	.section	.note.nv.tkinfo,"",@"SHT_NOTE"
	.sectionflags	@"SHF_NOTE_NV_TKINFO"
	.tkinfo
        /*0018*/ 	.word	0x00000002
        /*0030*/ 	.string	""
        /*0030*/ 	.string	"ptxas"
        /*0030*/ 	.string	"Cuda compilation tools, release 13.0, V13.0.88"
        /*0030*/ 	.string	"Build cuda_13.0.r13.0/compiler.36424714_0"
        /*0030*/ 	.string	"-arch sm_90a -m 64 "



//--------------------- .note.nv.cuinfo           --------------------------
	.section	.note.nv.cuinfo,"",@"SHT_NOTE"
	.sectionflags	@"SHF_NOTE_NV_CUINFO"
        /*0018*/ 	.short	0x0002
        /*001a*/ 	.short	0x005a
        /*001c*/ 	.short	0x0082
	.zero		2


//--------------------- .nv.info                  --------------------------
	.section	.nv.info,"",@"SHT_CUDA_INFO"
	.align	4


	//----- nvinfo : EIATTR_REGCOUNT
	.align		4
        /*0000*/ 	.byte	0x04, 0x2f
        /*0002*/ 	.short	(.L_15 - .L_14)
	.align		4
.L_14:
        /*0004*/ 	.word	index@(_ZN7cutlass13device_kernelINS_4gemm6kernel13GemmUniversalIN4cute5tupleIJiiiiEEENS1_10collective13CollectiveMmaINS1_34MainloopSm90TmaGmmaWarpSpecializedILi4ENS5_IJNS4_1CILi4EEENSA_ILi2EEENSA_ILi1EEEEEENS1_35KernelTmaWarpSpecializedCooperativeEEENS5_IJNSA_ILi256EEENSA_ILi128EEENSA_ILi64EEEEEENS_10bfloat16_tENS5_IJlSD_lEEESL_SM_NS4_8TiledMMAINS4_8MMA_AtomIJNS4_4SM904GMMA28MMA_64x128x16_F32BF16BF16_SSILNSQ_5MajorE0ELSS_0ELNSQ_7ScaleInE1ELST_1EEEEEENS4_6LayoutINS5_IJSC_SD_SD_EEENS5_IJSD_NSA_ILi0EEESY_EEEEENS5_IJNS4_10UnderscoreES11_S11_EEEEENS4_23SM90_TMA_LOAD_MULTICASTENS4_14ComposedLayoutINS4_7SwizzleILi3ELi4ELi3EEENS4_18smem_ptr_flag_bitsILi16EEENSW_INS5_IJNSA_ILi8EEESJ_EEENS5_IJSJ_SD_EEEEEEEvNS4_8identityES14_S1E_vS1F_EENS_8epilogue10collective6detail29Sm90TmaWarpSpecializedAdapterINS1I_15DefaultEpilogueISL_SM_SM_NS1H_6thread17LinearCombinationISL_Li1EffLNS1M_9ScaleType4KindE0ELNS_15FloatRoundStyleE2ESL_EENS1_15EpilogueDefaultEEEEEvvEEEEvNT_6ParamsE)
        /*0008*/ 	.word	0x000000a8


	//----- nvinfo : EIATTR_FRAME_SIZE
	.align		4
.L_15:
        /*000c*/ 	.byte	0x04, 0x11
        /*000e*/ 	.short	(.L_17 - .L_16)
	.align		4
.L_16:
        /*0010*/ 	.word	index@(_ZN7cutlass13device_kernelINS_4gemm6kernel13GemmUniversalIN4cute5tupleIJiiiiEEENS1_10collective13CollectiveMmaINS1_34MainloopSm90TmaGmmaWarpSpecializedILi4ENS5_IJNS4_1CILi4EEENSA_ILi2EEENSA_ILi1EEEEEENS1_35KernelTmaWarpSpecializedCooperativeEEENS5_IJNSA_ILi256EEENSA_ILi128EEENSA_ILi64EEEEEENS_10bfloat16_tENS5_IJlSD_lEEESL_SM_NS4_8TiledMMAINS4_8MMA_AtomIJNS4_4SM904GMMA28MMA_64x128x16_F32BF16BF16_SSILNSQ_5MajorE0ELSS_0ELNSQ_7ScaleInE1ELST_1EEEEEENS4_6LayoutINS5_IJSC_SD_SD_EEENS5_IJSD_NSA_ILi0EEESY_EEEEENS5_IJNS4_10UnderscoreES11_S11_EEEEENS4_23SM90_TMA_LOAD_MULTICASTENS4_14ComposedLayoutINS4_7SwizzleILi3ELi4ELi3EEENS4_18smem_ptr_flag_bitsILi16EEENSW_INS5_IJNSA_ILi8EEESJ_EEENS5_IJSJ_SD_EEEEEEEvNS4_8identityES14_S1E_vS1F_EENS_8epilogue10collective6detail29Sm90TmaWarpSpecializedAdapterINS1I_15DefaultEpilogueISL_SM_SM_NS1H_6thread17LinearCombinationISL_Li1EffLNS1M_9ScaleType4KindE0ELNS_15FloatRoundStyleE2ESL_EENS1_15EpilogueDefaultEEEEEvvEEEEvNT_6ParamsE)
        /*0014*/ 	.word	0x00000000


	//----- nvinfo : EIATTR_MIN_STACK_SIZE
	.align		4
.L_17:
        /*0018*/ 	.byte	0x04, 0x12
        /*001a*/ 	.short	(.L_19 - .L_18)
	.align		4
.L_18:
        /*001c*/ 	.word	index@(_ZN7cutlass13device_kernelINS_4gemm6kernel13GemmUniversalIN4cute5tupleIJiiiiEEENS1_10collective13CollectiveMmaINS1_34MainloopSm90TmaGmmaWarpSpecializedILi4ENS5_IJNS4_1CILi4EEENSA_ILi2EEENSA_ILi1EEEEEENS1_35KernelTmaWarpSpecializedCooperativeEEENS5_IJNSA_ILi256EEENSA_ILi128EEENSA_ILi64EEEEEENS_10bfloat16_tENS5_IJlSD_lEEESL_SM_NS4_8TiledMMAINS4_8MMA_AtomIJNS4_4SM904GMMA28MMA_64x128x16_F32BF16BF16_SSILNSQ_5MajorE0ELSS_0ELNSQ_7ScaleInE1ELST_1EEEEEENS4_6LayoutINS5_IJSC_SD_SD_EEENS5_IJSD_NSA_ILi0EEESY_EEEEENS5_IJNS4_10UnderscoreES11_S11_EEEEENS4_23SM90_TMA_LOAD_MULTICASTENS4_14ComposedLayoutINS4_7SwizzleILi3ELi4ELi3EEENS4_18smem_ptr_flag_bitsILi16EEENSW_INS5_IJNSA_ILi8EEESJ_EEENS5_IJSJ_SD_EEEEEEEvNS4_8identityES14_S1E_vS1F_EENS_8epilogue10collective6detail29Sm90TmaWarpSpecializedAdapterINS1I_15DefaultEpilogueISL_SM_SM_NS1H_6thread17LinearCombinationISL_Li1EffLNS1M_9ScaleType4KindE0ELNS_15FloatRoundStyleE2ESL_EENS1_15EpilogueDefaultEEEEEvvEEEEvNT_6ParamsE)
        /*0020*/ 	.word	0x00000000
.L_19:


//--------------------- .nv.compat                --------------------------
	.section	.nv.compat,"",@"SHT_CUDA_COMPAT_INFO"
	.align	4
        /*0000*/ 	.byte	0x02, 0x09, 0x01, 0x00, 0x02, 0x02, 0x04, 0x00, 0x02, 0x05, 0x05, 0x00, 0x03, 0x07, 0x01, 0x01
        /*0010*/ 	.byte	0x02, 0x03, 0x01, 0x00, 0x02, 0x06, 0x01, 0x00, 0x04, 0x0b, 0x08, 0x00, 0x00, 0x00, 0x00, 0x00
        /*0020*/ 	.byte	0x00, 0x00, 0x00, 0x00


//--------------------- .nv.info._ZN7cutlass13device_kernelINS_4gemm6kernel13GemmUniversalIN4cute5tupleIJiiiiEEENS1_10collective13CollectiveMmaINS1_34MainloopSm90TmaGmmaWarpSpecializedILi4ENS5_IJNS4_1CILi4EEENSA_ILi2EEENSA_ILi1EEEEEENS1_35KernelTmaWarpSpecializedCooperativeEEENS5_IJNSA_ILi256EEENSA_ILi128EEENSA_ILi64EEEEEENS_10bfloat16_tENS5_IJlSD_lEEESL_SM_NS4_8TiledMMAINS4_8MMA_AtomIJNS4_4SM904GMMA28MMA_64x128x16_F32BF16BF16_SSILNSQ_5MajorE0ELSS_0ELNSQ_7ScaleInE1ELST_1EEEEEENS4_6LayoutINS5_IJSC_SD_SD_EEENS5_IJSD_NSA_ILi0EEESY_EEEEENS5_IJNS4_10UnderscoreES11_S11_EEEEENS4_23SM90_TMA_LOAD_MULTICASTENS4_14ComposedLayoutINS4_7SwizzleILi3ELi4ELi3EEENS4_18smem_ptr_flag_bitsILi16EEENSW_INS5_IJNSA_ILi8EEESJ_EEENS5_IJSJ_SD_EEEEEEEvNS4_8identityES14_S1E_vS1F_EENS_8epilogue10collective6detail29Sm90TmaWarpSpecializedAdapterINS1I_15DefaultEpilogueISL_SM_SM_NS1H_6thread17LinearCombinationISL_Li1EffLNS1M_9ScaleType4KindE0ELNS_15FloatRoundStyleE2ESL_EENS1_15EpilogueDefaultEEEEEvvEEEEvNT_6ParamsE --------------------------
	.section	.nv.info._ZN7cutlass13device_kernelINS_4gemm6kernel13GemmUniversalIN4cute5tupleIJiiiiEEENS1_10collective13CollectiveMmaINS1_34MainloopSm90TmaGmmaWarpSpecializedILi4ENS5_IJNS4_1CILi4EEENSA_ILi2EEENSA_ILi1EEEEEENS1_35KernelTmaWarpSpecializedCooperativeEEENS5_IJNSA_ILi256EEENSA_ILi128EEENSA_ILi64EEEEEENS_10bfloat16_tENS5_IJlSD_lEEESL_SM_NS4_8TiledMMAINS4_8MMA_AtomIJNS4_4SM904GMMA28MMA_64x128x16_F32BF16BF16_SSILNSQ_5MajorE0ELSS_0ELNSQ_7ScaleInE1ELST_1EEEEEENS4_6LayoutINS5_IJSC_SD_SD_EEENS5_IJSD_NSA_ILi0EEESY_EEEEENS5_IJNS4_10UnderscoreES11_S11_EEEEENS4_23SM90_TMA_LOAD_MULTICASTENS4_14ComposedLayoutINS4_7SwizzleILi3ELi4ELi3EEENS4_18smem_ptr_flag_bitsILi16EEENSW_INS5_IJNSA_ILi8EEESJ_EEENS5_IJSJ_SD_EEEEEEEvNS4_8identityES14_S1E_vS1F_EENS_8epilogue10collective6detail29Sm90TmaWarpSpecializedAdapterINS1I_15DefaultEpilogueISL_SM_SM_NS1H_6thread17LinearCombinationISL_Li1EffLNS1M_9ScaleType4KindE0ELNS_15FloatRoundStyleE2ESL_EENS1_15EpilogueDefaultEEEEEvvEEEEvNT_6ParamsE,"",@"SHT_CUDA_INFO"
	.sectionflags	@""
	.align	4


	//----- nvinfo : EIATTR_CUDA_API_VERSION
	.align		4
        /*0000*/ 	.byte	0x04, 0x37
        /*0002*/ 	.short	(.L_21 - .L_20)
.L_20:
        /*0004*/ 	.word	0x00000082


	//----- nvinfo : EIATTR_KPARAM_INFO
	.align		4
.L_21:
        /*0008*/ 	.byte	0x04, 0x17
        /*000a*/ 	.short	(.L_23 - .L_22)
.L_22:
        /*000c*/ 	.word	0x00000000
        /*0010*/ 	.short	0x0000
        /*0012*/ 	.short	0x0070
        /*0014*/ 	.byte	0x00, 0xf0, 0x01, 0x10


	//----- nvinfo : EIATTR_SPARSE_MMA_MASK
	.align		4
.L_23:
        /*0018*/ 	.byte	0x03, 0x50
        /*001a*/ 	.short	0x0000


	//----- nvinfo : EIATTR_MAXREG_COUNT
	.align		4
        /*001c*/ 	.byte	0x03, 0x1b
        /*001e*/ 	.short	0x00a8


	//----- nvinfo : EIATTR_NUM_BARRIERS
	.align		4
        /*0020*/ 	.byte	0x02, 0x4c
        /*0022*/ 	.byte	0x01
	.zero		1


	//----- nvinfo : EIATTR_EXTERNS
	.align		4
        /*0024*/ 	.byte	0x04, 0x0f
        /*0026*/ 	.short	(.L_25 - .L_24)


	//   ....[0]....
	.align		4
.L_24:
        /*0028*/ 	.word	index@(__assertfail)


	//----- nvinfo : EIATTR_MERCURY_ISA_VERSION
	.align		4
.L_25:
        /*002c*/ 	.byte	0x03, 0x5f
        /*002e*/ 	.short	0x0101


	//----- nvinfo : EIATTR_INT_WARP_WIDE_INSTR_OFFSETS
	.align		4
        /*0030*/ 	.byte	0x04, 0x31
        /*0032*/ 	.short	(.L_27 - .L_26)


	//   ....[0]....
.L_26:
        /*0034*/ 	.word	0x00000480


	//   ....[1]....
        /*0038*/ 	.word	0x000004b0


	//   ....[2]....
        /*003c*/ 	.word	0x00000660


	//   ....[3]....
        /*0040*/ 	.word	0x00001f70


	//----- nvinfo : EIATTR_COOP_GROUP_MASK_REGIDS
	.align		4
.L_27:
        /*0044*/ 	.byte	0x04, 0x29
        /*0046*/ 	.short	(.L_29 - .L_28)


	//   ....[0]....
.L_28:
        /*0048*/ 	.word	0xffffffff


	//   ....[1]....
        /*004c*/ 	.word	0xffffffff


	//   ....[2]....
        /*0050*/ 	.word	0xffffffff


	//   ....[3]....
        /*0054*/ 	.word	0xffffffff


	//   ....[4]....
        /*0058*/ 	.word	0xffffffff


	//   ....[5]....
        /*005c*/ 	.word	0xffffffff


	//----- nvinfo : EIATTR_COOP_GROUP_INSTR_OFFSETS
	.align		4
.L_29:
        /*0060*/ 	.byte	0x04, 0x28
        /*0062*/ 	.short	(.L_31 - .L_30)


	//   ....[0]....
.L_30:
        /*0064*/ 	.word	0x00000060


	//   ....[1]....
        /*0068*/ 	.word	0x00000070


	//   ....[2]....
        /*006c*/ 	.word	0x00000130


	//   ....[3]....
        /*0070*/ 	.word	0x000002d0


	//   ....[4]....
        /*0074*/ 	.word	0x00000810


	//   ....[5]....
        /*0078*/ 	.word	0x00001260


	//----- nvinfo : EIATTR_REG_RECONFIG
	.align		4
.L_31:
        /*007c*/ 	.byte	0x01, 0x54
	.zero		2


	//----- nvinfo : EIATTR_SYSCALL_OFFSETS
	.align		4
        /*0080*/ 	.byte	0x04, 0x46
        /*0082*/ 	.short	(.L_33 - .L_32)


	//   ....[0]....
.L_32:
        /*0084*/ 	.word	0x00001420


	//----- nvinfo : EIATTR_MBARRIER_INSTR_OFFSETS
	.align		4
.L_33:
        /*0088*/ 	.byte	0x04, 0x39
        /*008a*/ 	.short	(.L_35 - .L_34)


	//   ....[0]....
.L_34:
        /*008c*/ 	.word	0x00000230
        /*0090*/ 	.word	0x000000ff
        /*0094*/ 	.word	0x00000000
        /*0098*/ 	.short	0x0100
        /*009a*/ 	.byte	0x08
	.zero		1


	//   ....[1]....
        /*009c*/ 	.word	0x00000240
        /*00a0*/ 	.word	0x000000ff
        /*00a4*/ 	.word	0x00000020
        /*00a8*/ 	.short	0x0100
        /*00aa*/ 	.byte	0x08
	.zero		1


	//   ....[2]....
        /*00ac*/ 	.word	0x00000250
        /*00b0*/ 	.word	0x000000ff
        /*00b4*/ 	.word	0x00000008
        /*00b8*/ 	.short	0x0100
        /*00ba*/ 	.byte	0x08
	.zero		1


	//   ....[3]....
        /*00bc*/ 	.word	0x00000260
        /*00c0*/ 	.word	0x000000ff
        /*00c4*/ 	.word	0x00000028
        /*00c8*/ 	.short	0x0100
        /*00ca*/ 	.byte	0x08
	.zero		1


	//   ....[4]....
        /*00cc*/ 	.word	0x00000270
        /*00d0*/ 	.word	0x000000ff
        /*00d4*/ 	.word	0x00000010
        /*00d8*/ 	.short	0x0100
        /*00da*/ 	.byte	0x08
	.zero		1


	//   ....[5]....
        /*00dc*/ 	.word	0x00000280
        /*00e0*/ 	.word	0x000000ff
        /*00e4*/ 	.word	0x00000030
        /*00e8*/ 	.short	0x0100
        /*00ea*/ 	.byte	0x08
	.zero		1


	//   ....[6]....
        /*00ec*/ 	.word	0x00000290
        /*00f0*/ 	.word	0x000000ff
        /*00f4*/ 	.word	0x00000018
        /*00f8*/ 	.short	0x0100
        /*00fa*/ 	.byte	0x08
	.zero		1


	//   ....[7]....
        /*00fc*/ 	.word	0x000002a0
        /*0100*/ 	.word	0x000000ff
        /*0104*/ 	.word	0x00000038
        /*0108*/ 	.short	0x0100
        /*010a*/ 	.byte	0x08
	.zero		1


	//   ....[8]....
        /*010c*/ 	.word	0x000006f0
        /*0110*/ 	.word	0x000000ff
        /*0114*/ 	.word	0x00000050
        /*0118*/ 	.short	0x0100
        /*011a*/ 	.byte	0x06
	.zero		1


	//   ....[9]....
        /*011c*/ 	.word	0x00000790
        /*0120*/ 	.word	0x000000ff
        /*0124*/ 	.word	0x00000058
        /*0128*/ 	.short	0x0100
        /*012a*/ 	.byte	0x06
	.zero		1


	//   ....[10]....
        /*012c*/ 	.word	0x000014e0
        /*0130*/ 	.word	0x00000003
        /*0134*/ 	.word	0x00000000
        /*0138*/ 	.short	0x010a
        /*013a*/ 	.byte	0x3f
	.zero		1


	//   ....[11]....
        /*013c*/ 	.word	0x00001520
        /*0140*/ 	.word	0x00000003
        /*0144*/ 	.word	0x00000000
        /*0148*/ 	.short	0x010a
        /*014a*/ 	.byte	0x3f
	.zero		1


	//   ....[12]....
        /*014c*/ 	.word	0x00001a30
        /*0150*/ 	.word	0x00000005
        /*0154*/ 	.word	0x00000000
        /*0158*/ 	.short	0x010a
        /*015a*/ 	.byte	0x3f
	.zero		1


	//   ....[13]....
        /*015c*/ 	.word	0x00001a70
        /*0160*/ 	.word	0x00000005
        /*0164*/ 	.word	0x00000000
        /*0168*/ 	.short	0x010a
        /*016a*/ 	.byte	0x3f
	.zero		1


	//   ....[14]....
        /*016c*/ 	.word	0x00001e10
        /*0170*/ 	.word	0x00000005
        /*0174*/ 	.word	0x00000000
        /*0178*/ 	.short	0x0101
        /*017a*/ 	.byte	0x3f
	.zero		1


	//   ....[15]....
        /*017c*/ 	.word	0x00001ff0
        /*0180*/ 	.word	0x00000003
        /*0184*/ 	.word	0x00000000
        /*0188*/ 	.short	0x0101
        /*018a*/ 	.byte	0x3f
	.zero		1


	//   ....[16]....
        /*018c*/ 	.word	0x0000b950
        /*0190*/ 	.word	0x00000016
        /*0194*/ 	.word	0x00000020
        /*0198*/ 	.short	0x010a
        /*019a*/ 	.byte	0x3f
	.zero		1


	//   ....[17]....
        /*019c*/ 	.word	0x0000bd30
        /*01a0*/ 	.word	0x00000004
        /*01a4*/ 	.word	0x00000058
        /*01a8*/ 	.short	0x0101
        /*01aa*/ 	.byte	0x3f
	.zero		1


	//   ....[18]....
        /*01ac*/ 	.word	0x0000c440
        /*01b0*/ 	.word	0x00000005
        /*01b4*/ 	.word	0x00000000
        /*01b8*/ 	.short	0x010a
        /*01ba*/ 	.byte	0x3f
	.zero		1


	//   ....[19]....
        /*01bc*/ 	.word	0x0000c4c0
        /*01c0*/ 	.word	0x00000007
        /*01c4*/ 	.word	0x00000000
        /*01c8*/ 	.short	0x010a
        /*01ca*/ 	.byte	0x3f
	.zero		1


	//   ....[20]....
        /*01cc*/ 	.word	0x0000c550
        /*01d0*/ 	.word	0x00000006
        /*01d4*/ 	.word	0x00000000
        /*01d8*/ 	.short	0x010a
        /*01da*/ 	.byte	0x3f
	.zero		1


	//   ....[21]....
        /*01dc*/ 	.word	0x0000c5e0
        /*01e0*/ 	.word	0x00000003
        /*01e4*/ 	.word	0x00000000
        /*01e8*/ 	.short	0x010a
        /*01ea*/ 	.byte	0x3f
	.zero		1


	//   ....[22]....
        /*01ec*/ 	.word	0x0000c640
        /*01f0*/ 	.word	0x00000003
        /*01f4*/ 	.word	0x00000000
        /*01f8*/ 	.short	0x010a
        /*01fa*/ 	.byte	0x3f
	.zero		1


	//   ....[23]....
        /*01fc*/ 	.word	0x0000c690
        /*0200*/ 	.word	0x00000005
        /*0204*/ 	.word	0x00000000
        /*0208*/ 	.short	0x010a
        /*020a*/ 	.byte	0x3f
	.zero		1


	//   ....[24]....
        /*020c*/ 	.word	0x0000c760
        /*0210*/ 	.word	0x00000016
        /*0214*/ 	.word	0x00000020
        /*0218*/ 	.short	0x010a
        /*021a*/ 	.byte	0x3f
	.zero		1


	//   ....[25]....
        /*021c*/ 	.word	0x0000c830
        /*0220*/ 	.word	0x00000005
        /*0224*/ 	.word	0x00000000
        /*0228*/ 	.short	0x010a
        /*022a*/ 	.byte	0x3f
	.zero		1


	//   ....[26]....
        /*022c*/ 	.word	0x0000c880
        /*0230*/ 	.word	0x00000007
        /*0234*/ 	.word	0x00000000
        /*0238*/ 	.short	0x010a
        /*023a*/ 	.byte	0x3f
	.zero		1


	//   ....[27]....
        /*023c*/ 	.word	0x0000c8d0
        /*0240*/ 	.word	0x00000006
        /*0244*/ 	.word	0x00000000
        /*0248*/ 	.short	0x010a
        /*024a*/ 	.byte	0x3f
	.zero		1


	//----- nvinfo : EIATTR_NUM_MBARRIERS
	.align		4
.L_35:
        /*024c*/ 	.byte	0x03, 0x38
        /*024e*/ 	.short	0x000a


	//----- nvinfo : EIATTR_EXIT_INSTR_OFFSETS
	.align		4
        /*0250*/ 	.byte	0x04, 0x1c
        /*0252*/ 	.short	(.L_37 - .L_36)


	//   ....[0]....
.L_36:
        /*0254*/ 	.word	0x00000970


	//   ....[1]....
        /*0258*/ 	.word	0x00001190


	//   ....[2]....
        /*025c*/ 	.word	0x0000af30


	//   ....[3]....
        /*0260*/ 	.word	0x0000b490


	//   ....[4]....
        /*0264*/ 	.word	0x0000c630


	//----- nvinfo : EIATTR_MAX_THREADS
	.align		4
.L_37:
        /*0268*/ 	.byte	0x04, 0x05
        /*026a*/ 	.short	(.L_39 - .L_38)
.L_38:
        /*026c*/ 	.word	0x00000180
        /*0270*/ 	.word	0x00000001
        /*0274*/ 	.word	0x00000001


	//----- nvinfo : EIATTR_CRS_STACK_SIZE
	.align		4
.L_39:
        /*0278*/ 	.byte	0x04, 0x1e
        /*027a*/ 	.short	(.L_41 - .L_40)
.L_40:
        /*027c*/ 	.word	0x00000000


	//----- nvinfo : EIATTR_CBANK_PARAM_SIZE
	.align		4
.L_41:
        /*0280*/ 	.byte	0x03, 0x19
        /*0282*/ 	.short	0x0470


	//----- nvinfo : EIATTR_PARAM_CBANK
	.align		4
        /*0284*/ 	.byte	0x04, 0x0a
        /*0286*/ 	.short	(.L_43 - .L_42)
	.align		4
.L_42:
        /*0288*/ 	.word	index@(.nv.constant0._ZN7cutlass13device_kernelINS_4gemm6kernel13GemmUniversalIN4cute5tupleIJiiiiEEENS1_10collective13CollectiveMmaINS1_34MainloopSm90TmaGmmaWarpSpecializedILi4ENS5_IJNS4_1CILi4EEENSA_ILi2EEENSA_ILi1EEEEEENS1_35KernelTmaWarpSpecializedCooperativeEEENS5_IJNSA_ILi256EEENSA_ILi128EEENSA_ILi64EEEEEENS_10bfloat16_tENS5_IJlSD_lEEESL_SM_NS4_8TiledMMAINS4_8MMA_AtomIJNS4_4SM904GMMA28MMA_64x128x16_F32BF16BF16_SSILNSQ_5MajorE0ELSS_0ELNSQ_7ScaleInE1ELST_1EEEEEENS4_6LayoutINS5_IJSC_SD_SD_EEENS5_IJSD_NSA_ILi0EEESY_EEEEENS5_IJNS4_10UnderscoreES11_S11_EEEEENS4_23SM90_TMA_LOAD_MULTICASTENS4_14ComposedLayoutINS4_7SwizzleILi3ELi4ELi3EEENS4_18smem_ptr_flag_bitsILi16EEENSW_INS5_IJNSA_ILi8EEESJ_EEENS5_IJSJ_SD_EEEEEEEvNS4_8identityES14_S1E_vS1F_EENS_8epilogue10collective6detail29Sm90TmaWarpSpecializedAdapterINS1I_15DefaultEpilogueISL_SM_SM_NS1H_6thread17LinearCombinationISL_Li1EffLNS1M_9ScaleType4KindE0ELNS_15FloatRoundStyleE2ESL_EENS1_15EpilogueDefaultEEEEEvvEEEEvNT_6ParamsE)
        /*028c*/ 	.short	0x0210
        /*028e*/ 	.short	0x0470


	//----- nvinfo : EIATTR_SW_WAR
	.align		4
.L_43:
        /*0290*/ 	.byte	0x04, 0x36
        /*0292*/ 	.short	(.L_45 - .L_44)
.L_44:
        /*0294*/ 	.word	0x00000008
.L_45:


//--------------------- .nv.callgraph             --------------------------
	.section	.nv.callgraph,"",@"SHT_CUDA_CALLGRAPH"
	.align	4
	.sectionentsize	8
	.align		4
        /*0000*/ 	.word	0x00000000
	.align		4
        /*0004*/ 	.word	0xffffffff
	.align		4
        /*0008*/ 	.word	index@(_ZN7cutlass13device_kernelINS_4gemm6kernel13GemmUniversalIN4cute5tupleIJiiiiEEENS1_10collective13CollectiveMmaINS1_34MainloopSm90TmaGmmaWarpSpecializedILi4ENS5_IJNS4_1CILi4EEENSA_ILi2EEENSA_ILi1EEEEEENS1_35KernelTmaWarpSpecializedCooperativeEEENS5_IJNSA_ILi256EEENSA_ILi128EEENSA_ILi64EEEEEENS_10bfloat16_tENS5_IJlSD_lEEESL_SM_NS4_8TiledMMAINS4_8MMA_AtomIJNS4_4SM904GMMA28MMA_64x128x16_F32BF16BF16_SSILNSQ_5MajorE0ELSS_0ELNSQ_7ScaleInE1ELST_1EEEEEENS4_6LayoutINS5_IJSC_SD_SD_EEENS5_IJSD_NSA_ILi0EEESY_EEEEENS5_IJNS4_10UnderscoreES11_S11_EEEEENS4_23SM90_TMA_LOAD_MULTICASTENS4_14ComposedLayoutINS4_7SwizzleILi3ELi4ELi3EEENS4_18smem_ptr_flag_bitsILi16EEENSW_INS5_IJNSA_ILi8EEESJ_EEENS5_IJSJ_SD_EEEEEEEvNS4_8identityES14_S1E_vS1F_EENS_8epilogue10collective6detail29Sm90TmaWarpSpecializedAdapterINS1I_15DefaultEpilogueISL_SM_SM_NS1H_6thread17LinearCombinationISL_Li1EffLNS1M_9ScaleType4KindE0ELNS_15FloatRoundStyleE2ESL_EENS1_15EpilogueDefaultEEEEEvvEEEEvNT_6ParamsE)
	.align		4
        /*000c*/ 	.word	index@(__assertfail)
	.align		4
        /*0010*/ 	.word	0x00000000
	.align		4
        /*0014*/ 	.word	0xfffffffe
	.align		4
        /*0018*/ 	.word	0x00000000
	.align		4
        /*001c*/ 	.word	0xfffffffd
	.align		4
        /*0020*/ 	.word	0x00000000
	.align		4
        /*0024*/ 	.word	0xfffffffc


//--------------------- .nv.constant4             --------------------------
	.section	.nv.constant4,"a",@progbits
	.align	8
	.align		8
.nv.constant4:
        /*0000*/ 	.dword	__assertfail
	.align		8
        /*0008*/ 	.dword	__unnamed_1
	.align		8
        /*0010*/ 	.dword	_ZN40_INTERNAL_457b1941_4_k_cu_18c22c27_264264cuda3std3__45__cpo5beginE
	.align		8
        /*0018*/ 	.dword	_ZN40_INTERNAL_457b1941_4_k_cu_18c22c27_264264cuda3std3__45__cpo3endE
	.align		8
        /*0020*/ 	.dword	_ZN40_INTERNAL_457b1941_4_k_cu_18c22c27_264264cuda3std3__45__cpo6cbeginE
	.align		8
        /*0028*/ 	.dword	_ZN40_INTERNAL_457b1941_4_k_cu_18c22c27_264264cuda3std3__45__cpo4cendE
	.align		8
        /*0030*/ 	.dword	_ZN40_INTERNAL_457b1941_4_k_cu_18c22c27_264264cuda3std3__442_GLOBAL__N__457b1941_4_k_cu_18c22c27_264266ignoreE
	.align		8
        /*0038*/ 	.dword	_ZN40_INTERNAL_457b1941_4_k_cu_18c22c27_264264cuda3std3__419piecewise_constructE
	.align		8
        /*0040*/ 	.dword	_ZN40_INTERNAL_457b1941_4_k_cu_18c22c27_264264cuda3std3__48in_placeE
	.align		8
        /*0048*/ 	.dword	_ZN40_INTERNAL_457b1941_4_k_cu_18c22c27_264264cuda3std6ranges3__45__cpo4swapE
	.align		8
        /*0050*/ 	.dword	_ZN40_INTERNAL_457b1941_4_k_cu_18c22c27_264264cuda3std6ranges3__45__cpo9iter_moveE
	.align		8
        /*0058*/ 	.dword	_ZN40_INTERNAL_457b1941_4_k_cu_18c22c27_264264cute7productE
	.align		8
        /*0060*/ 	.dword	_ZN40_INTERNAL_457b1941_4_k_cu_18c22c27_264264cute1_E
	.align		8
        /*0068*/ 	.dword	$str$22
	.align		8
        /*0070*/ 	.dword	$str$23


//--------------------- .text._ZN7cutlass13device_kernelINS_4gemm6kernel13GemmUniversalIN4cute5tupleIJiiiiEEENS1_10collective13CollectiveMmaINS1_34MainloopSm90TmaGmmaWarpSpecializedILi4ENS5_IJNS4_1CILi4EEENSA_ILi2EEENSA_ILi1EEEEEENS1_35KernelTmaWarpSpecializedCooperativeEEENS5_IJNSA_ILi256EEENSA_ILi128EEENSA_ILi64EEEEEENS_10bfloat16_tENS5_IJlSD_lEEESL_SM_NS4_8TiledMMAINS4_8MMA_AtomIJNS4_4SM904GMMA28MMA_64x128x16_F32BF16BF16_SSILNSQ_5MajorE0ELSS_0ELNSQ_7ScaleInE1ELST_1EEEEEENS4_6LayoutINS5_IJSC_SD_SD_EEENS5_IJSD_NSA_ILi0EEESY_EEEEENS5_IJNS4_10UnderscoreES11_S11_EEEEENS4_23SM90_TMA_LOAD_MULTICASTENS4_14ComposedLayoutINS4_7SwizzleILi3ELi4ELi3EEENS4_18smem_ptr_flag_bitsILi16EEENSW_INS5_IJNSA_ILi8EEESJ_EEENS5_IJSJ_SD_EEEEEEEvNS4_8identityES14_S1E_vS1F_EENS_8epilogue10collective6detail29Sm90TmaWarpSpecializedAdapterINS1I_15DefaultEpilogueISL_SM_SM_NS1H_6thread17LinearCombinationISL_Li1EffLNS1M_9ScaleType4KindE0ELNS_15FloatRoundStyleE2ESL_EENS1_15EpilogueDefaultEEEEEvvEEEEvNT_6ParamsE --------------------------
	.section	.text._ZN7cutlass13device_kernelINS_4gemm6kernel13GemmUniversalIN4cute5tupleIJiiiiEEENS1_10collective13CollectiveMmaINS1_34MainloopSm90TmaGmmaWarpSpecializedILi4ENS5_IJNS4_1CILi4EEENSA_ILi2EEENSA_ILi1EEEEEENS1_35KernelTmaWarpSpecializedCooperativeEEENS5_IJNSA_ILi256EEENSA_ILi128EEENSA_ILi64EEEEEENS_10bfloat16_tENS5_IJlSD_lEEESL_SM_NS4_8TiledMMAINS4_8MMA_AtomIJNS4_4SM904GMMA28MMA_64x128x16_F32BF16BF16_SSILNSQ_5MajorE0ELSS_0ELNSQ_7ScaleInE1ELST_1EEEEEENS4_6LayoutINS5_IJSC_SD_SD_EEENS5_IJSD_NSA_ILi0EEESY_EEEEENS5_IJNS4_10UnderscoreES11_S11_EEEEENS4_23SM90_TMA_LOAD_MULTICASTENS4_14ComposedLayoutINS4_7SwizzleILi3ELi4ELi3EEENS4_18smem_ptr_flag_bitsILi16EEENSW_INS5_IJNSA_ILi8EEESJ_EEENS5_IJSJ_SD_EEEEEEEvNS4_8identityES14_S1E_vS1F_EENS_8epilogue10collective6detail29Sm90TmaWarpSpecializedAdapterINS1I_15DefaultEpilogueISL_SM_SM_NS1H_6thread17LinearCombinationISL_Li1EffLNS1M_9ScaleType4KindE0ELNS_15FloatRoundStyleE2ESL_EENS1_15EpilogueDefaultEEEEEvvEEEEvNT_6ParamsE,"ax",@progbits
	.align	128
.text._ZN7cutlass13device_kernelINS_4gemm6kernel13GemmUniversalIN4cute5tupleIJiiiiEEENS1_10collective13CollectiveMmaINS1_34MainloopSm90TmaGmmaWarpSpecializedILi4ENS5_IJNS4_1CILi4EEENSA_ILi2EEENSA_ILi1EEEEEENS1_35KernelTmaWarpSpecializedCooperativeEEENS5_IJNSA_ILi256EEENSA_ILi128EEENSA_ILi64EEEEEENS_10bfloat16_tENS5_IJlSD_lEEESL_SM_NS4_8TiledMMAINS4_8MMA_AtomIJNS4_4SM904GMMA28MMA_64x128x16_F32BF16BF16_SSILNSQ_5MajorE0ELSS_0ELNSQ_7ScaleInE1ELST_1EEEEEENS4_6LayoutINS5_IJSC_SD_SD_EEENS5_IJSD_NSA_ILi0EEESY_EEEEENS5_IJNS4_10UnderscoreES11_S11_EEEEENS4_23SM90_TMA_LOAD_MULTICASTENS4_14ComposedLayoutINS4_7SwizzleILi3ELi4ELi3EEENS4_18smem_ptr_flag_bitsILi16EEENSW_INS5_IJNSA_ILi8EEESJ_EEENS5_IJSJ_SD_EEEEEEEvNS4_8identityES14_S1E_vS1F_EENS_8epilogue10collective6detail29Sm90TmaWarpSpecializedAdapterINS1I_15DefaultEpilogueISL_SM_SM_NS1H_6thread17LinearCombinationISL_Li1EffLNS1M_9ScaleType4KindE0ELNS_15FloatRoundStyleE2ESL_EENS1_15EpilogueDefaultEEEEEvvEEEEvNT_6ParamsE:
        .type           _ZN7cutlass13device_kernelINS_4gemm6kernel13GemmUniversalIN4cute5tupleIJiiiiEEENS1_10collective13CollectiveMmaINS1_34MainloopSm90TmaGmmaWarpSpecializedILi4ENS5_IJNS4_1CILi4EEENSA_ILi2EEENSA_ILi1EEEEEENS1_35KernelTmaWarpSpecializedCooperativeEEENS5_IJNSA_ILi256EEENSA_ILi128EEENSA_ILi64EEEEEENS_10bfloat16_tENS5_IJlSD_lEEESL_SM_NS4_8TiledMMAINS4_8MMA_AtomIJNS4_4SM904GMMA28MMA_64x128x16_F32BF16BF16_SSILNSQ_5MajorE0ELSS_0ELNSQ_7ScaleInE1ELST_1EEEEEENS4_6LayoutINS5_IJSC_SD_SD_EEENS5_IJSD_NSA_ILi0EEESY_EEEEENS5_IJNS4_10UnderscoreES11_S11_EEEEENS4_23SM90_TMA_LOAD_MULTICASTENS4_14ComposedLayoutINS4_7SwizzleILi3ELi4ELi3EEENS4_18smem_ptr_flag_bitsILi16EEENSW_INS5_IJNSA_ILi8EEESJ_EEENS5_IJSJ_SD_EEEEEEEvNS4_8identityES14_S1E_vS1F_EENS_8epilogue10collective6detail29Sm90TmaWarpSpecializedAdapterINS1I_15DefaultEpilogueISL_SM_SM_NS1H_6thread17LinearCombinationISL_Li1EffLNS1M_9ScaleType4KindE0ELNS_15FloatRoundStyleE2ESL_EENS1_15EpilogueDefaultEEEEEvvEEEEvNT_6ParamsE,@function
        .size           _ZN7cutlass13device_kernelINS_4gemm6kernel13GemmUniversalIN4cute5tupleIJiiiiEEENS1_10collective13CollectiveMmaINS1_34MainloopSm90TmaGmmaWarpSpecializedILi4ENS5_IJNS4_1CILi4EEENSA_ILi2EEENSA_ILi1EEEEEENS1_35KernelTmaWarpSpecializedCooperativeEEENS5_IJNSA_ILi256EEENSA_ILi128EEENSA_ILi64EEEEEENS_10bfloat16_tENS5_IJlSD_lEEESL_SM_NS4_8TiledMMAINS4_8MMA_AtomIJNS4_4SM904GMMA28MMA_64x128x16_F32BF16BF16_SSILNSQ_5MajorE0ELSS_0ELNSQ_7ScaleInE1ELST_1EEEEEENS4_6LayoutINS5_IJSC_SD_SD_EEENS5_IJSD_NSA_ILi0EEESY_EEEEENS5_IJNS4_10UnderscoreES11_S11_EEEEENS4_23SM90_TMA_LOAD_MULTICASTENS4_14ComposedLayoutINS4_7SwizzleILi3ELi4ELi3EEENS4_18smem_ptr_flag_bitsILi16EEENSW_INS5_IJNSA_ILi8EEESJ_EEENS5_IJSJ_SD_EEEEEEEvNS4_8identityES14_S1E_vS1F_EENS_8epilogue10collective6detail29Sm90TmaWarpSpecializedAdapterINS1I_15DefaultEpilogueISL_SM_SM_NS1H_6thread17LinearCombinationISL_Li1EffLNS1M_9ScaleType4KindE0ELNS_15FloatRoundStyleE2ESL_EENS1_15EpilogueDefaultEEEEEvvEEEEvNT_6ParamsE,(.L_x_323 - _ZN7cutlass13device_kernelINS_4gemm6kernel13GemmUniversalIN4cute5tupleIJiiiiEEENS1_10collective13CollectiveMmaINS1_34MainloopSm90TmaGmmaWarpSpecializedILi4ENS5_IJNS4_1CILi4EEENSA_ILi2EEENSA_ILi1EEEEEENS1_35KernelTmaWarpSpecializedCooperativeEEENS5_IJNSA_ILi256EEENSA_ILi128EEENSA_ILi64EEEEEENS_10bfloat16_tENS5_IJlSD_lEEESL_SM_NS4_8TiledMMAINS4_8MMA_AtomIJNS4_4SM904GMMA28MMA_64x128x16_F32BF16BF16_SSILNSQ_5MajorE0ELSS_0ELNSQ_7ScaleInE1ELST_1EEEEEENS4_6LayoutINS5_IJSC_SD_SD_EEENS5_IJSD_NSA_ILi0EEESY_EEEEENS5_IJNS4_10UnderscoreES11_S11_EEEEENS4_23SM90_TMA_LOAD_MULTICASTENS4_14ComposedLayoutINS4_7SwizzleILi3ELi4ELi3EEENS4_18smem_ptr_flag_bitsILi16EEENSW_INS5_IJNSA_ILi8EEESJ_EEENS5_IJSJ_SD_EEEEEEEvNS4_8identityES14_S1E_vS1F_EENS_8epilogue10collective6detail29Sm90TmaWarpSpecializedAdapterINS1I_15DefaultEpilogueISL_SM_SM_NS1H_6thread17LinearCombinationISL_Li1EffLNS1M_9ScaleType4KindE0ELNS_15FloatRoundStyleE2ESL_EENS1_15EpilogueDefaultEEEEEvvEEEEvNT_6ParamsE)
        .other          _ZN7cutlass13device_kernelINS_4gemm6kernel13GemmUniversalIN4cute5tupleIJiiiiEEENS1_10collective13CollectiveMmaINS1_34MainloopSm90TmaGmmaWarpSpecializedILi4ENS5_IJNS4_1CILi4EEENSA_ILi2EEENSA_ILi1EEEEEENS1_35KernelTmaWarpSpecializedCooperativeEEENS5_IJNSA_ILi256EEENSA_ILi128EEENSA_ILi64EEEEEENS_10bfloat16_tENS5_IJlSD_lEEESL_SM_NS4_8TiledMMAINS4_8MMA_AtomIJNS4_4SM904GMMA28MMA_64x128x16_F32BF16BF16_SSILNSQ_5MajorE0ELSS_0ELNSQ_7ScaleInE1ELST_1EEEEEENS4_6LayoutINS5_IJSC_SD_SD_EEENS5_IJSD_NSA_ILi0EEESY_EEEEENS5_IJNS4_10UnderscoreES11_S11_EEEEENS4_23SM90_TMA_LOAD_MULTICASTENS4_14ComposedLayoutINS4_7SwizzleILi3ELi4ELi3EEENS4_18smem_ptr_flag_bitsILi16EEENSW_INS5_IJNSA_ILi8EEESJ_EEENS5_IJSJ_SD_EEEEEEEvNS4_8identityES14_S1E_vS1F_EENS_8epilogue10collective6detail29Sm90TmaWarpSpecializedAdapterINS1I_15DefaultEpilogueISL_SM_SM_NS1H_6thread17LinearCombinationISL_Li1EffLNS1M_9ScaleType4KindE0ELNS_15FloatRoundStyleE2ESL_EENS1_15EpilogueDefaultEEEEEvvEEEEvNT_6ParamsE,@"STO_CUDA_ENTRY STV_DEFAULT"
_ZN7cutlass13device_kernelINS_4gemm6kernel13GemmUniversalIN4cute5tupleIJiiiiEEENS1_10collective13CollectiveMmaINS1_34MainloopSm90TmaGmmaWarpSpecializedILi4ENS5_IJNS4_1CILi4EEENSA_ILi2EEENSA_ILi1EEEEEENS1_35KernelTmaWarpSpecializedCooperativeEEENS5_IJNSA_ILi256EEENSA_ILi128EEENSA_ILi64EEEEEENS_10bfloat16_tENS5_IJlSD_lEEESL_SM_NS4_8TiledMMAINS4_8MMA_AtomIJNS4_4SM904GMMA28MMA_64x128x16_F32BF16BF16_SSILNSQ_5MajorE0ELSS_0ELNSQ_7ScaleInE1ELST_1EEEEEENS4_6LayoutINS5_IJSC_SD_SD_EEENS5_IJSD_NSA_ILi0EEESY_EEEEENS5_IJNS4_10UnderscoreES11_S11_EEEEENS4_23SM90_TMA_LOAD_MULTICASTENS4_14ComposedLayoutINS4_7SwizzleILi3ELi4ELi3EEENS4_18smem_ptr_flag_bitsILi16EEENSW_INS5_IJNSA_ILi8EEESJ_EEENS5_IJSJ_SD_EEEEEEEvNS4_8identityES14_S1E_vS1F_EENS_8epilogue10collective6detail29Sm90TmaWarpSpecializedAdapterINS1I_15DefaultEpilogueISL_SM_SM_NS1H_6thread17LinearCombinationISL_Li1EffLNS1M_9ScaleType4KindE0ELNS_15FloatRoundStyleE2ESL_EENS1_15EpilogueDefaultEEEEEvvEEEEvNT_6ParamsE:
[----:B------:R-:W0:Y:S01]  /*0000*/  LDC R1, c[0x0][0x28] ;  /* 0x00000a00ff017b82 */ /* 0x000e220000000800 */
[----:B------:R-:W1:Y:S01]  /*0010*/  S2R R18, SR_TID.X ;  /* 0x0000000000127919 */ /* 0x000e620000002100 */
[----:B------:R-:W-:Y:S01]  /*0020*/  ELECT P0, URZ, PT ;  /* 0x00000000003f782f */ /* 0x000fe20003800000 */
[----:B------:R-:W-:Y:S01]  /*0030*/  BSSY B0, `(.L_x_0) ;  /* 0x000000f000007945 */ /* 0x000fe20003800000 */
[--C-:B-1----:R-:W-:Y:S02]  /*0040*/  SHF.R.U32.HI R0, RZ, 0x5, R18.reuse ;  /* 0x00000005ff007819 */ /* 0x102fe40000011612 */
[----:B------:R-:W-:-:S03]  /*0050*/  SHF.R.U32.HI R3, RZ, 0x7, R18 ;  /* 0x00000007ff037819 */ /* 0x000fc60000011612 */
[----:B------:R-:W1:Y:S04]  /*0060*/  SHFL.IDX PT, R2, R0, RZ, 0x1f ;  /* 0x00001fff00027589 */ /* 0x000e6800000e0000 */
[----:B------:R2:W3:Y:S01]  /*0070*/  SHFL.IDX PT, R5, R3, RZ, 0x1f ;  /* 0x00001fff03057589 */ /* 0x0004e200000e0000 */
[----:B-1----:R-:W-:-:S13]  /*0080*/  ISETP.NE.OR P0, PT, R2, RZ, !P0 ;  /* 0x000000ff0200720c */ /* 0x002fda0004705670 */
[----:B0-23--:R-:W-:Y:S05]  /*0090*/  @P0 BRA `(.L_x_1) ;  /* 0x0000000000200947 */ /* 0x00dfea0003800000 */
[----:B------:R-:W-:Y:S02]  /*00a0*/  ULDC.64 UR4, c[0x0][0x198] ;  /* 0x0000660000047ab9 */ /* 0x000fe40000000a00 */
[----:B------:R-:W-:Y:S02]  /*00b0*/  UIADD3 UR6, UP0, UR4, 0xf0, URZ ;  /* 0x000000f004067890 */ /* 0x000fe4000ff1e03f */
[----:B------:R-:W-:Y:S02]  /*00c0*/  UIADD3 UR4, UP1, UR4, 0x1f0, URZ ;  /* 0x000001f004047890 */ /* 0x000fe4000ff3e03f */
[----:B------:R-:W-:Y:S02]  /*00d0*/  UIADD3.X UR7, URZ, UR5, URZ, UP0, !UPT ;  /* 0x000000053f077290 */ /* 0x000fe400087fe43f */
[----:B------:R-:W-:-:S07]  /*00e0*/  UIADD3.X UR5, URZ, UR5, URZ, UP1, !UPT ;  /* 0x000000053f057290 */ /* 0x000fce0008ffe43f */
[----:B------:R0:W-:Y:S02]  /*00f0*/  UTMACCTL.PF [UR6] ;  /* 0x00000000060079b9 */ /* 0x0001e40008040000 */
[----:B------:R0:W-:Y:S02]  /*0100*/  UTMACCTL.PF [UR4] ;  /* 0x00000000040079b9 */ /* 0x0001e40008040000 */
[----:B0-----:R-:W-:Y:S01]  /*0110*/  NOP ;  /* 0x0000000000007918 */ /* 0x001fe20000000000 */
.L_x_1:
[----:B------:R-:W-:Y:S05]  /*0120*/  BSYNC B0 ;  /* 0x0000000000007941 */ /* 0x000fea0003800000 */
.L_x_0:
[----:B------:R-:W0:Y:S02]  /*0130*/  SHFL.IDX PT, R3, R0, RZ, 0x1f ;  /* 0x00001fff00037589 */ /* 0x000e2400000e0000 */
[----:B0-----:R-:W-:-:S13]  /*0140*/  ISETP.NE.AND P0, PT, R3, RZ, PT ;  /* 0x000000ff0300720c */ /* 0x001fda0003f05270 */
[----:B------:R-:W-:Y:S05]  /*0150*/  @P0 BRA `(.L_x_2) ;  /* 0x0000000000580947 */ /* 0x000fea0003800000 */
[----:B------:R-:W0:Y:S01]  /*0160*/  S2UR UR8, SR_CgaCtaId ;  /* 0x00000000000879c3 */ /* 0x000e220000008800 */
[----:B------:R-:W-:Y:S01]  /*0170*/  UMOV UR4, 0x400 ;  /* 0x0000040000047882 */ /* 0x000fe20000000000 */
[----:B------:R-:W-:Y:S01]  /*0180*/  UMOV UR5, 0x1 ;  /* 0x0000000100057882 */ /* 0x000fe20000000000 */
[----:B------:R-:W-:Y:S01]  /*0190*/  UMOV UR6, 0xa ;  /* 0x0000000a00067882 */ /* 0x000fe20000000000 */
[----:B------:R-:W-:Y:S01]  /*01a0*/  ELECT P0, URZ, PT ;  /* 0x00000000003f782f */ /* 0x000fe20003800000 */
[----:B------:R-:W-:-:S04]  /*01b0*/  UIADD3 UR6, -UR6, 0x100000, URZ ;  /* 0x0010000006067890 */ /* 0x000fc8000fffe13f */
[----:B------:R-:W-:Y:S02]  /*01c0*/  USHF.L.U32 UR7, UR6, 0xb, URZ ;  /* 0x0000000b06077899 */ /* 0x000fe4000800063f */
[----:B------:R-:W-:Y:S02]  /*01d0*/  USHF.L.U32 UR6, UR6, 0x1, URZ ;  /* 0x0000000106067899 */ /* 0x000fe4000800063f */
[----:B0-----:R-:W-:Y:S02]  /*01e0*/  ULEA UR8, UR8, UR4, 0x18 ;  /* 0x0000000408087291 */ /* 0x001fe4000f8ec03f */
[----:B------:R-:W-:-:S04]  /*01f0*/  UIADD3 UR4, -UR5, 0x100000, URZ ;  /* 0x0010000005047890 */ /* 0x000fc8000fffe13f */
[----:B------:R-:W-:Y:S02]  /*0200*/  USHF.L.U32 UR5, UR4, 0xb, URZ ;  /* 0x0000000b04057899 */ /* 0x000fe4000800063f */
[----:B------:R-:W-:Y:S01]  /*0210*/  USHF.L.U32 UR4, UR4, 0x1, URZ ;  /* 0x0000000104047899 */ /* 0x000fe2000800063f */
[----:B------:R-:W0:Y:S11]  /*0220*/  FENCE.VIEW.ASYNC.S ;  /* 0x00000000000073c6 */ /* 0x000e360000000000 */
[----:B0-----:R0:W1:Y:S01]  /*0230*/  SYNCS.EXCH.64 URZ, [UR8], UR4 ;  /* 0x00000004083f75b2 */ /* 0x0010620008000100 */
[----:B------:R0:W2:Y:S01]  /*0240*/  SYNCS.EXCH.64 URZ, [UR8+0x20], UR6 ;  /* 0x00002006083f75b2 */ /* 0x0000a20008000100 */
[----:B------:R0:W3:Y:S01]  /*0250*/  SYNCS.EXCH.64 URZ, [UR8+0x8], UR4 ;  /* 0x00000804083f75b2 */ /* 0x0000e20008000100 */
[----:B------:R0:W4:Y:S01]  /*0260*/  SYNCS.EXCH.64 URZ, [UR8+0x28], UR6 ;  /* 0x00002806083f75b2 */ /* 0x0001220008000100 */
[----:B------:R0:W0:Y:S01]  /*0270*/  SYNCS.EXCH.64 URZ, [UR8+0x10], UR4 ;  /* 0x00001004083f75b2 */ /* 0x0000220008000100 */
[----:B------:R0:W0:Y:S01]  /*0280*/  SYNCS.EXCH.64 URZ, [UR8+0x30], UR6 ;  /* 0x00003006083f75b2 */ /* 0x0000220008000100 */
[----:B------:R0:W0:Y:S01]  /*0290*/  SYNCS.EXCH.64 URZ, [UR8+0x18], UR4 ;  /* 0x00001804083f75b2 */ /* 0x0000220008000100 */
[----:B------:R0:W0:Y:S01]  /*02a0*/  SYNCS.EXCH.64 URZ, [UR8+0x38], UR6 ;  /* 0x00003806083f75b2 */ /* 0x0000220008000100 */
[----:B------:R-:W-:Y:S01]  /*02b0*/  NOP ;  /* 0x0000000000007918 */ /* 0x000fe20000000000 */
.L_x_2:
[----:B------:R-:W-:Y:S01]  /*02c0*/  SHF.R.S32.HI R7, RZ, 0x1f, R18 ;  /* 0x0000001fff077819 */ /* 0x000fe20000011412 */
[----:B------:R-:W5:Y:S01]  /*02d0*/  SHFL.IDX PT, R0, R0, RZ, 0x1f ;  /* 0x00001fff00007589 */ /* 0x000f6200000e0000 */
[----:B0-----:R-:W0:Y:S01]  /*02e0*/  S2UR UR8, SR_CTAID.X ;  /* 0x00000000000879c3 */ /* 0x001e220000002500 */
[----:B------:R-:W-:Y:S02]  /*02f0*/  ELECT P0, URZ, PT ;  /* 0x00000000003f782f */ /* 0x000fe40003800000 */
[----:B------:R-:W-:Y:S01]  /*0300*/  LEA.HI R7, R7, R18, RZ, 0x7 ;  /* 0x0000001207077211 */ /* 0x000fe200078f38ff */
[----:B------:R-:W1:Y:S01]  /*0310*/  S2R R4, SR_CTAID.Y ;  /* 0x0000000000047919 */ /* 0x000e620000002600 */
[----:B------:R-:W-:Y:S01]  /*0320*/  SHF.R.S32.HI R8, RZ, 0x1f, R3 ;  /* 0x0000001fff087819 */ /* 0x000fe20000011403 */
[----:B------:R-:W-:Y:S01]  /*0330*/  ULDC UR4, c[0x0][0x150] ;  /* 0x0000540000047ab9 */ /* 0x000fe20000000800 */
[----:B------:R-:W-:Y:S01]  /*0340*/  LOP3.LUT R7, R7, 0xffffff80, RZ, 0xc0, !PT ;  /* 0xffffff8007077812 */ /* 0x000fe200078ec0ff */
[----:B------:R-:W-:Y:S01]  /*0350*/  NOP ;  /* 0x0000000000007918 */ /* 0x000fe20000000000 */
[----:B------:R-:W-:Y:S01]  /*0360*/  LEA.HI R8, R8, R3, RZ, 0x2 ;  /* 0x0000000308087211 */ /* 0x000fe200078f10ff */
[----:B------:R-:W2:Y:S01]  /*0370*/  LDC R10, c[0x0][0x144] ;  /* 0x00005100ff0a7b82 */ /* 0x000ea20000000800 */
[----:B------:R-:W-:Y:S01]  /*0380*/  NOP ;  /* 0x0000000000007918 */ /* 0x000fe20000000000 */
[----:B------:R-:W-:Y:S01]  /*0390*/  IMAD.IADD R6, R18, 0x1, -R7 ;  /* 0x0000000112067824 */ /* 0x000fe200078e0a07 */
[----:B------:R-:W-:Y:S01]  /*03a0*/  LOP3.LUT R8, R8, 0x3ffffffc, RZ, 0xc0, !PT ;  /* 0x3ffffffc08087812 */ /* 0x000fe200078ec0ff */
[----:B------:R-:W-:Y:S01]  /*03b0*/  IMAD.MOV.U32 R22, RZ, RZ, 0x1 ;  /* 0x00000001ff167424 */ /* 0x000fe200078e00ff */
[----:B------:R-:W-:-:S02]  /*03c0*/  ISETP.NE.AND P3, PT, R5, RZ, PT ;  /* 0x000000ff0500720c */ /* 0x000fc40003f65270 */
[----:B------:R-:W-:Y:S01]  /*03d0*/  SHF.R.S32.HI R7, RZ, 0x1f, R6 ;  /* 0x0000001fff077819 */ /* 0x000fe20000011406 */
[----:B------:R-:W-:Y:S01]  /*03e0*/  IMAD.IADD R8, R3, 0x1, -R8 ;  /* 0x0000000103087824 */ /* 0x000fe200078e0a08 */
[----:B------:R-:W3:Y:S02]  /*03f0*/  LDC R12, c[0x0][0x140] ;  /* 0x00005000ff0c7b82 */ /* 0x000ee40000000800 */
[----:B------:R-:W-:Y:S02]  /*0400*/  LEA.HI R7, R7, R6, RZ, 0x3 ;  /* 0x0000000607077211 */ /* 0x000fe400078f18ff */
[----:B-----5:R-:W-:Y:S02]  /*0410*/  ISETP.NE.OR P0, PT, R0, RZ, !P0 ;  /* 0x000000ff0000720c */ /* 0x020fe40004705670 */
[--C-:B------:R-:W-:Y:S02]  /*0420*/  SHF.R.S32.HI R0, RZ, 0x3, R7.reuse ;  /* 0x00000003ff007819 */ /* 0x100fe40000011407 */
[----:B------:R-:W-:-:S02]  /*0430*/  SHF.R.S32.HI R7, RZ, 0x1f, R7 ;  /* 0x0000001fff077819 */ /* 0x000fc40000011407 */
[----:B0-----:R-:W-:Y:S02]  /*0440*/  I2FP.F32.U32 R9, UR8 ;  /* 0x0000000800097c45 */ /* 0x001fe40008201000 */
[----:B------:R-:W-:-:S03]  /*0450*/  LEA.HI R7, R7, R0, RZ, 0x2 ;  /* 0x0000000007077211 */ /* 0x000fc600078f10ff */
[----:B------:R-:W-:Y:S01]  /*0460*/  FMUL R9, R9, UR4 ;  /* 0x0000000409097c20 */ /* 0x000fe20008400000 */
[----:B------:R-:W-:Y:S01]  /*0470*/  LOP3.LUT R7, R7, 0xfffffffc, RZ, 0xc0, !PT ;  /* 0xfffffffc07077812 */ /* 0x000fe200078ec0ff */
[----:B------:R-:W-:Y:S01]  /*0480*/  VOTEU.ALL UP0, P0 ;  /* 0x00000000003f7886 */ /* 0x000fe20000000000 */
[----:B-1----:R-:W-:Y:S01]  /*0490*/  I2FP.F32.U32 R11, R4 ;  /* 0x00000004000b7245 */ /* 0x002fe20000201000 */
[----:B------:R-:W-:Y:S01]  /*04a0*/  ULDC UR4, c[0x0][0x154] ;  /* 0x0000550000047ab9 */ /* 0x000fe20000000800 */
[----:B------:R-:W-:Y:S01]  /*04b0*/  VOTEU.ALL UP1, P0 ;  /* 0x00000000003f7886 */ /* 0x000fe20000020000 */
[----:B------:R-:W-:Y:S01]  /*04c0*/  IMAD.IADD R7, R0, 0x1, -R7 ;  /* 0x0000000100077824 */ /* 0x000fe200078e0a07 */
[----:B------:R-:W0:Y:S01]  /*04d0*/  F2I.U32.TRUNC.NTZ R9, R9 ;  /* 0x0000000900097305 */ /* 0x000e22000020f000 */
[----:B------:R-:W1:Y:S01]  /*04e0*/  @!UP0 S2UR UR7, SR_CgaCtaId ;  /* 0x00000000000789c3 */ /* 0x000e620000008800 */
[----:B------:R-:W-:Y:S01]  /*04f0*/  @!UP0 UMOV UR6, 0x400 ;  /* 0x0000040000068882 */ /* 0x000fe20000000000 */
[----:B------:R-:W-:Y:S01]  /*0500*/  IMAD R8, R8, 0x4, R7 ;  /* 0x0000000408087824 */ /* 0x000fe200078e0207 */
[----:B---3--:R-:W-:-:S04]  /*0510*/  ISETP.EQ.U32.AND P2, PT, R12, 0x1, PT ;  /* 0x000000010c00780c */ /* 0x008fc80003f42070 */
[----:B------:R-:W-:-:S04]  /*0520*/  SHF.R.S32.HI R3, RZ, 0x1f, R8 ;  /* 0x0000001fff037819 */ /* 0x000fc80000011408 */
[----:B------:R-:W-:Y:S01]  /*0530*/  LEA.HI R0, R3, R8, RZ, 0x2 ;  /* 0x0000000803007211 */ /* 0x000fe200078f10ff */
[----:B0-----:R-:W-:-:S03]  /*0540*/  IMAD.MOV R7, RZ, RZ, -R9 ;  /* 0x000000ffff077224 */ /* 0x001fc600078e0a09 */
[----:B------:R-:W-:Y:S01]  /*0550*/  LOP3.LUT R9, R0, 0xfffffffc, RZ, 0xc0, !PT ;  /* 0xfffffffc00097812 */ /* 0x000fe200078ec0ff */
[----:B--2---:R-:W-:Y:S02]  /*0560*/  IMAD R3, R10, R7, UR8 ;  /* 0x000000080a037e24 */ /* 0x004fe4000f8e0207 */
[----:B------:R-:W-:Y:S02]  /*0570*/  FMUL R10, R11, UR4 ;  /* 0x000000040b0a7c20 */ /* 0x000fe40008400000 */
[C---:B------:R-:W-:Y:S01]  /*0580*/  IMAD.IADD R0, R8.reuse, 0x1, -R9 ;  /* 0x0000000108007824 */ /* 0x040fe200078e0a09 */
[----:B------:R-:W0:Y:S01]  /*0590*/  LDC R7, c[0x0][0x148] ;  /* 0x00005200ff077b82 */ /* 0x000e220000000800 */
[----:B------:R-:W-:Y:S01]  /*05a0*/  SHF.R.S32.HI R9, RZ, 0x1f, R2 ;  /* 0x0000001fff097819 */ /* 0x000fe20000011402 */
[----:B------:R-:W-:Y:S01]  /*05b0*/  IMAD.SHL.U32 R11, R8, 0x4, RZ ;  /* 0x00000004080b7824 */ /* 0x000fe200078e00ff */
[----:B------:R-:W-:Y:S01]  /*05c0*/  UMOV UR4, 0x20 ;  /* 0x0000002000047882 */ /* 0x000fe20000000000 */
[----:B------:R-:W-:Y:S01]  /*05d0*/  ISETP.NE.AND P4, PT, R0, R3, PT ;  /* 0x000000030000720c */ /* 0x000fe20003f85270 */
[----:B------:R-:W2:Y:S01]  /*05e0*/  F2I.U32.TRUNC.NTZ R10, R10 ;  /* 0x0000000a000a7305 */ /* 0x000ea2000020f000 */
[----:B------:R-:W-:Y:S01]  /*05f0*/  LEA.HI R9, R9, R2, RZ, 0x2 ;  /* 0x0000000209097211 */ /* 0x000fe200078f10ff */
[----:B------:R-:W-:-:S04]  /*0600*/  @!UP0 UIADD3 UR4, -UR4, 0x100000, URZ ;  /* 0x0010000004048890 */ /* 0x000fc8000fffe13f */
[----:B------:R-:W-:Y:S02]  /*0610*/  @!UP0 USHF.L.U32 UR5, UR4, 0xb, URZ ;  /* 0x0000000b04058899 */ /* 0x000fe4000800063f */
[----:B------:R-:W-:Y:S01]  /*0620*/  @!UP0 USHF.L.U32 UR4, UR4, 0x1, URZ ;  /* 0x0000000104048899 */ /* 0x000fe2000800063f */
[----:B------:R-:W-:Y:S01]  /*0630*/  LOP3.LUT R152, R8, 0xc, R11, 0x78, !PT ;  /* 0x0000000c08987812 */ /* 0x000fe200078e780b */
[----:B-1----:R-:W-:Y:S01]  /*0640*/  @!UP0 ULEA UR6, UR7, UR6, 0x18 ;  /* 0x0000000607068291 */ /* 0x002fe2000f8ec03f */
[----:B------:R-:W-:Y:S01]  /*0650*/  LOP3.LUT R9, R9, 0xfffffffc, RZ, 0xc0, !PT ;  /* 0xfffffffc09097812 */ /* 0x000fe200078ec0ff */
[----:B------:R-:W-:Y:S01]  /*0660*/  VOTEU.ALL UP0, P0 ;  /* 0x00000000003f7886 */ /* 0x000fe20000000000 */
[----:B------:R-:W-:Y:S01]  /*0670*/  LOP3.LUT P0, RZ, R6, 0x7, RZ, 0xc0, !PT ;  /* 0x0000000706ff7812 */ /* 0x000fe2000780c0ff */
[----:B------:R-:W-:Y:S02]  /*0680*/  VIADD R6, R5, 0xffffffff ;  /* 0xffffffff05067836 */ /* 0x000fe40000000000 */
[----:B------:R-:W-:Y:S01]  /*0690*/  IMAD.IADD R0, R2, 0x1, -R9 ;  /* 0x0000000102007824 */ /* 0x000fe200078e0a09 */
[----:B------:R-:W-:-:S02]  /*06a0*/  ISETP.LT.U32.AND P0, PT, R152, 0x8, !P0 ;  /* 0x000000089800780c */ /* 0x000fc40004701070 */
[----:B------:R-:W-:Y:S01]  /*06b0*/  @P4 SHF.R.S32.HI R9, RZ, 0x1f, R152 ;  /* 0x0000001fff094819 */ /* 0x000fe20000011498 */
[----:B--2---:R-:W-:Y:S01]  /*06c0*/  IMAD.MOV R21, RZ, RZ, -R10 ;  /* 0x000000ffff157224 */ /* 0x004fe200078e0a0a */
[C---:B------:R-:W-:Y:S01]  /*06d0*/  ISETP.NE.AND P1, PT, R0.reuse, 0x3, PT ;  /* 0x000000030000780c */ /* 0x040fe20003f25270 */
[----:B------:R-:W1:Y:S02]  /*06e0*/  FENCE.VIEW.ASYNC.S ;  /* 0x00000000000073c6 */ /* 0x000e640000000000 */
[----:B-1----:R1:W2:Y:S01]  /*06f0*/  @!UP0 SYNCS.EXCH.64 URZ, [UR6+0x50], UR4 ;  /* 0x00005004063f85b2 */ /* 0x0022a20008000100 */
[----:B------:R-:W-:Y:S01]  /*0700*/  @P4 LEA.HI R9, R9, R152, RZ, 0x2 ;  /* 0x0000009809094211 */ /* 0x000fe200078f10ff */
[----:B0-----:R-:W-:Y:S01]  /*0710*/  IMAD R2, R7, R21, R4 ;  /* 0x0000001507027224 */ /* 0x001fe200078e0204 */
[----:B------:R-:W-:Y:S02]  /*0720*/  ISETP.EQ.OR P1, PT, R0, RZ, !P1 ;  /* 0x000000ff0000720c */ /* 0x000fe40004f22670 */
[----:B------:R-:W-:-:S02]  /*0730*/  @P4 SHF.R.S32.HI R9, RZ, 0x2, R9 ;  /* 0x00000002ff094819 */ /* 0x000fc40000011409 */
[----:B------:R-:W-:Y:S02]  /*0740*/  ISETP.EQ.AND P1, PT, R5, RZ, P1 ;  /* 0x000000ff0500720c */ /* 0x000fe40000f22270 */
[----:B------:R-:W-:Y:S02]  /*0750*/  @P4 ISETP.NE.AND P5, PT, R9, R2, PT ;  /* 0x000000020900420c */ /* 0x000fe40003fa5270 */
[----:B------:R-:W-:Y:S02]  /*0760*/  ISETP.GE.U32.AND P6, PT, R6, 0x2, PT ;  /* 0x000000020600780c */ /* 0x000fe40003fc6070 */
[----:B------:R-:W-:Y:S02]  /*0770*/  SEL R9, RZ, 0x1, !P0 ;  /* 0x00000001ff097807 */ /* 0x000fe40004000000 */
[----:B------:R-:W-:Y:S01]  /*0780*/  @P4 SEL R22, RZ, 0x1, P5 ;  /* 0x00000001ff164807 */ /* 0x000fe20002800000 */
[----:B------:R1:W0:Y:S01]  /*0790*/  @!UP1 SYNCS.EXCH.64 URZ, [UR6+0x58], UR4 ;  /* 0x00005804063f95b2 */ /* 0x0002220008000100 */
[----:B------:R-:W-:Y:S01]  /*07a0*/  SEL R19, RZ, 0x1, !P1 ;  /* 0x00000001ff137807 */ /* 0x000fe20004800000 */
[----:B------:R-:W-:Y:S01]  /*07b0*/  NOP ;  /* 0x0000000000007918 */ /* 0x000fe20000000000 */
[----:B------:R-:W-:-:S02]  /*07c0*/  LOP3.LUT R22, R22, R9, RZ, 0xc0, !PT ;  /* 0x0000000916167212 */ /* 0x000fc400078ec0ff */
[----:B------:R-:W-:Y:S01]  /*07d0*/  SEL R19, R19, 0x2, P6 ;  /* 0x0000000213137807 */ /* 0x000fe20003000000 */
[----:B-12---:R-:W-:Y:S06]  /*07e0*/  @!P2 BRA `(.L_x_3) ;  /* 0x000000000008a947 */ /* 0x006fec0003800000 */
[----:B0---4-:R-:W-:Y:S01]  /*07f0*/  UCGABAR_ARV ;  /* 0x00000000000079c7 */ /* 0x011fe20008000000 */
[----:B------:R-:W-:Y:S05]  /*0800*/  BRA `(.L_x_4) ;  /* 0x0000000000047947 */ /* 0x000fea0003800000 */
.L_x_3:
[----:B0---4-:R-:W-:Y:S01]  /*0810*/  NOP ;  /* 0x0000000000007918 */ /* 0x011fe20000000000 */
.L_x_4:
[----:B------:R-:W0:Y:S01]  /*0820*/  LDC R2, c[0x0][0x65c] ;  /* 0x00019700ff027b82 */ /* 0x000e220000000800 */
[----:B------:R-:W-:Y:S02]  /*0830*/  IMAD.U32 R8, RZ, RZ, UR8 ;  /* 0x00000008ff087e24 */ /* 0x000fe4000f8e00ff */
[----:B------:R-:W-:Y:S01]  /*0840*/  IMAD.MOV.U32 R9, RZ, RZ, RZ ;  /* 0x000000ffff097224 */ /* 0x000fe200078e00ff */
[----:B0-----:R-:W-:-:S04]  /*0850*/  ISETP.NE.AND P1, PT, R2, 0x1, PT ;  /* 0x000000010200780c */ /* 0x001fc80003f25270 */
[----:B------:R-:W-:-:S09]  /*0860*/  P2R R5, PR, RZ, 0x2 ;  /* 0x00000002ff057803 */ /* 0x000fd20000000000 */
[----:B------:R-:W0:Y:S01]  /*0870*/  @P1 LDC R17, c[0x0][0x10] ;  /* 0x00000400ff111b82 */ /* 0x000e220000000800 */
[----:B------:R-:W-:Y:S01]  /*0880*/  @P1 IMAD.MOV.U32 R5, RZ, RZ, RZ ;  /* 0x000000ffff051224 */ /* 0x000fe200078e00ff */
[----:B------:R-:W-:-:S06]  /*0890*/  @P1 MOV R13, RZ ;  /* 0x000000ff000d1202 */ /* 0x000fcc0000000f00 */
[----:B------:R-:W1:Y:S01]  /*08a0*/  @!P1 LDC R11, c[0x0][0xc] ;  /* 0x00000300ff0b9b82 */ /* 0x000e620000000800 */
[----:B0-----:R-:W-:-:S04]  /*08b0*/  @P1 IMAD.WIDE.U32 R16, R17, UR8, R4 ;  /* 0x0000000811101c25 */ /* 0x001fc8000f8e0004 */
[----:B------:R-:W-:Y:S02]  /*08c0*/  @P1 IMAD.IADD R17, R17, 0x1, R13 ;  /* 0x0000000111111824 */ /* 0x000fe400078e020d */
[----:B-1----:R-:W-:-:S04]  /*08d0*/  @!P1 IMAD.WIDE.U32 R8, R4, R11, R8 ;  /* 0x0000000b04089225 */ /* 0x002fc800078e0008 */
[----:B------:R-:W-:Y:S02]  /*08e0*/  @!P1 IMAD.MOV.U32 R16, RZ, RZ, R8 ;  /* 0x000000ffff109224 */ /* 0x000fe400078e0008 */
[----:B------:R-:W-:Y:S01]  /*08f0*/  @!P1 IMAD.MOV.U32 R17, RZ, RZ, R9 ;  /* 0x000000ffff119224 */ /* 0x000fe200078e0009 */
[----:B------:R-:W-:Y:S06]  /*0900*/  @!P2 BRA `(.L_x_5) ;  /* 0x00000000000ca947 */ /* 0x000fec0003800000 */
[----:B------:R-:W-:Y:S01]  /*0910*/  UCGABAR_WAIT ;  /* 0x0000000000007dc7 */ /* 0x000fe20008000000 */
[----:B------:R-:W-:Y:S01]  /*0920*/  CCTL.IVALL ;  /* 0x00000000ff00798f */ /* 0x000fe20002000000 */
[----:B------:R-:W-:Y:S05]  /*0930*/  BRA `(.L_x_6) ;  /* 0x0000000000047947 */ /* 0x000fea0003800000 */
.L_x_5:
[----:B------:R-:W-:Y:S06]  /*0940*/  BAR.SYNC.DEFER_BLOCKING 0x0 ;  /* 0x0000000000007b1d */ /* 0x000fec0000010000 */
.L_x_6:
[----:B------:R-:W-:Y:S05]  /*0950*/  @!P3 BRA `(.L_x_7) ;  /* 0x000000a40078b947 */ /* 0x000fea0003800000 */
[----:B------:R-:W-:-:S13]  /*0960*/  ISETP.GT.U32.AND P0, PT, R6, 0x1, PT ;  /* 0x000000010600780c */ /* 0x000fda0003f04070 */
[----:B------:R-:W-:Y:S05]  /*0970*/  @P0 EXIT ;  /* 0x000000000000094d */ /* 0x000fea0003800000 */
[----:B------:R-:W-:Y:S01]  /*0980*/  ULDC.64 UR4, c[0x0][0x650] ;  /* 0x0001940000047ab9 */ /* 0x000fe20000000a00 */
[----:B------:R-:W-:Y:S01]  /*0990*/  PRMT R0, RZ, 0x7610, R0 ;  /* 0x00007610ff007816 */ /* 0x000fe20000000000 */
[----:B------:R-:W-:Y:S01]  /*09a0*/  IMAD.MOV.U32 R153, RZ, RZ, -0x1 ;  /* 0xffffffffff997424 */ /* 0x000fe200078e00ff */
[----:B------:R-:W-:Y:S01]  /*09b0*/  ISETP.GE.U32.AND P0, PT, R16, UR4, PT ;  /* 0x0000000410007c0c */ /* 0x000fe2000bf06070 */
[----:B------:R-:W-:Y:S02]  /*09c0*/  IMAD.MOV.U32 R154, RZ, RZ, -0x1 ;  /* 0xffffffffff9a7424 */ /* 0x000fe400078e00ff */
[----:B------:R-:W-:Y:S01]  /*09d0*/  IMAD.MOV.U32 R23, RZ, RZ, -0x1 ;  /* 0xffffffffff177424 */ /* 0x000fe200078e00ff */
[----:B------:R-:W-:-:S13]  /*09e0*/  ISETP.GE.U32.AND.EX P0, PT, R17, UR5, PT, P0 ;  /* 0x0000000511007c0c */ /* 0x000fda000bf06100 */
[----:B------:R-:W-:Y:S05]  /*09f0*/  @P0 BRA `(.L_x_8) ;  /* 0x00000004002c0947 */ /* 0x000fea0003800000 */
[----:B------:R-:W0:Y:S01]  /*0a00*/  LDC.64 R24, c[0x0][0x628] ;  /* 0x00018a00ff187b82 */ /* 0x000e220000000a00 */
[----:B------:R-:W-:Y:S02]  /*0a10*/  IMAD.MOV.U32 R8, RZ, RZ, R16 ;  /* 0x000000ffff087224 */ /* 0x000fe400078e0010 */
[----:B------:R-:W-:-:S05]  /*0a20*/  IMAD.MOV.U32 R9, RZ, RZ, R17 ;  /* 0x000000ffff097224 */ /* 0x000fca00078e0011 */
[----:B------:R-:W1:Y:S08]  /*0a30*/  LDC R0, c[0x0][0x630] ;  /* 0x00018c00ff007b82 */ /* 0x000e700000000800 */
[----:B------:R-:W2:Y:S01]  /*0a40*/  LDC.64 R26, c[0x0][0x620] ;  /* 0x00018800ff1a7b82 */ /* 0x000ea20000000a00 */
[----:B0-----:R-:W-:-:S04]  /*0a50*/  ISETP.NE.U32.AND P0, PT, R24, RZ, PT ;  /* 0x000000ff1800720c */ /* 0x001fc80003f05070 */
[----:B------:R-:W-:-:S13]  /*0a60*/  ISETP.NE.AND.EX P0, PT, R25, RZ, PT, P0 ;  /* 0x000000ff1900720c */ /* 0x000fda0003f05300 */
[----:B-12---:R-:W-:Y:S05]  /*0a70*/  @!P0 BRA `(.L_x_9) ;  /* 0x0000000000288947 */ /* 0x006fea0003800000 */
[----:B------:R-:W0:Y:S02]  /*0a80*/  LDC R13, c[0x0][0x634] ;  /* 0x00018d00ff0d7b82 */ /* 0x000e240000000800 */
[----:B0-----:R-:W-:-:S05]  /*0a90*/  IADD3 R13, P0, R16, R13, RZ ;  /* 0x0000000d100d7210 */ /* 0x001fca0007f1e0ff */
[----:B------:R-:W-:-:S04]  /*0aa0*/  IMAD.X R15, RZ, RZ, R17, P0 ;  /* 0x000000ffff0f7224 */ /* 0x000fc800000e0611 */
[----:B------:R-:W-:-:S04]  /*0ab0*/  IMAD.WIDE.U32 R8, R15, R24, RZ ;  /* 0x000000180f087225 */ /* 0x000fc800078e00ff */
[----:B------:R-:W-:-:S04]  /*0ac0*/  IMAD.WIDE.U32 R10, P0, R13, R25, R8 ;  /* 0x000000190d0a7225 */ /* 0x000fc80007800008 */
[----:B------:R-:W-:-:S04]  /*0ad0*/  IMAD.WIDE.U32 R8, R13, R24, RZ ;  /* 0x000000180d087225 */ /* 0x000fc800078e00ff */
[----:B------:R-:W-:Y:S01]  /*0ae0*/  IMAD.X R13, RZ, RZ, RZ, P0 ;  /* 0x000000ffff0d7224 */ /* 0x000fe200000e06ff */
[----:B------:R-:W-:Y:S01]  /*0af0*/  IADD3 RZ, P0, R9, R10, RZ ;  /* 0x0000000a09ff7210 */ /* 0x000fe20007f1e0ff */
[----:B------:R-:W-:-:S04]  /*0b00*/  IMAD.MOV.U32 R12, RZ, RZ, R11 ;  /* 0x000000ffff0c7224 */ /* 0x000fc800078e000b */
[----:B------:R-:W-:-:S08]  /*0b10*/  IMAD.WIDE.U32.X R8, R15, R25, R12, P0 ;  /* 0x000000190f087225 */ /* 0x000fd000000e040c */
.L_x_9:
[----:B------:R-:W0:Y:S01]  /*0b20*/  LDC.64 R24, c[0x0][0x640] ;  /* 0x00019000ff187b82 */ /* 0x000e220000000a00 */
[-CC-:B------:R-:W-:Y:S01]  /*0b30*/  SHF.R.U64 R28, R8, R0.reuse, R9.reuse ;  /* 0x00000000081c7219 */ /* 0x180fe20000001209 */
[----:B------:R-:W-:Y:S01]  /*0b40*/  IMAD R30, R7, R21, R4 ;  /* 0x00000015071e7224 */ /* 0x000fe200078e0204 */
[----:B------:R-:W-:Y:S01]  /*0b50*/  SHF.R.U32.HI R0, RZ, R0, R9 ;  /* 0x00000000ff007219 */ /* 0x000fe20000011609 */
[----:B------:R-:W-:Y:S01]  /*0b60*/  IMAD.MOV.U32 R21, RZ, RZ, 0x1 ;  /* 0x00000001ff157424 */ /* 0x000fe200078e00ff */
[----:B------:R-:W-:-:S03]  /*0b70*/  IADD3 R5, P0, RZ, -R28, RZ ;  /* 0x8000001cff057210 */ /* 0x000fc60007f1e0ff */
[----:B------:R-:W1:Y:S02]  /*0b80*/  LDC R6, c[0x0][0x618] ;  /* 0x00018600ff067b82 */ /* 0x000e640000000800 */
[----:B------:R-:W-:-:S04]  /*0b90*/  IMAD.X R9, RZ, RZ, ~R0, P0 ;  /* 0x000000ffff097224 */ /* 0x000fc800000e0e00 */
[-C--:B------:R-:W-:Y:S02]  /*0ba0*/  IMAD R0, R9, R26.reuse, RZ ;  /* 0x0000001a09007224 */ /* 0x080fe400078e02ff */
[----:B------:R-:W2:Y:S01]  /*0bb0*/  LDC R11, c[0x0][0x608] ;  /* 0x00018200ff0b7b82 */ /* 0x000ea20000000800 */
[----:B------:R-:W-:-:S04]  /*0bc0*/  IMAD.WIDE.U32 R8, R5, R26, R16 ;  /* 0x0000001a05087225 */ /* 0x000fc800078e0010 */
[----:B------:R-:W-:-:S03]  /*0bd0*/  IMAD R5, R5, R27, R0 ;  /* 0x0000001b05057224 */ /* 0x000fc600078e0200 */
[----:B------:R-:W3:Y:S01]  /*0be0*/  LDC R12, c[0x0][0x658] ;  /* 0x00019600ff0c7b82 */ /* 0x000ee20000000800 */
[----:B0-----:R-:W-:Y:S02]  /*0bf0*/  ISETP.NE.U32.AND P0, PT, R24, RZ, PT ;  /* 0x000000ff1800720c */ /* 0x001fe40003f05070 */
[----:B------:R-:W-:Y:S01]  /*0c00*/  IADD3 R5, R9, R5, RZ ;  /* 0x0000000509057210 */ /* 0x000fe20007ffe0ff */
[----:B------:R-:W-:Y:S01]  /*0c10*/  IMAD.MOV.U32 R9, RZ, RZ, -0x1 ;  /* 0xffffffffff097424 */ /* 0x000fe200078e00ff */
[----:B------:R-:W-:-:S03]  /*0c20*/  ISETP.NE.AND.EX P0, PT, R25, RZ, PT, P0 ;  /* 0x000000ff1900720c */ /* 0x000fc60003f05300 */
[----:B------:R-:W0:Y:S01]  /*0c30*/  LDC R15, c[0x0][0x600] ;  /* 0x00018000ff0f7b82 */ /* 0x000e220000000800 */
[-CC-:B-1----:R-:W-:Y:S02]  /*0c40*/  SHF.R.U64 R13, R8, R6.reuse, R5.reuse ;  /* 0x00000006080d7219 */ /* 0x182fe40000001205 */
[----:B------:R-:W-:-:S05]  /*0c50*/  SHF.R.U32.HI R0, RZ, R6, R5 ;  /* 0x00000006ff007219 */ /* 0x000fca0000011605 */
[----:B------:R-:W1:Y:S01]  /*0c60*/  LDC R14, c[0x0][0x648] ;  /* 0x00019200ff0e7b82 */ /* 0x000e620000000800 */
[-CC-:B--2---:R-:W-:Y:S02]  /*0c70*/  SHF.R.U64 R27, R13, R11.reuse, R0.reuse ;  /* 0x0000000b0d1b7219 */ /* 0x184fe40000001200 */
[----:B------:R-:W-:-:S05]  /*0c80*/  SHF.R.U32.HI R5, RZ, R11, R0 ;  /* 0x0000000bff057219 */ /* 0x000fca0000011600 */
[----:B------:R-:W2:Y:S01]  /*0c90*/  LDC R20, c[0x0][0x638] ;  /* 0x00018e00ff147b82 */ /* 0x000ea20000000800 */
[-CC-:B---3--:R-:W-:Y:S02]  /*0ca0*/  SHF.R.U64 R26, R27, R12.reuse, R5.reuse ;  /* 0x0000000c1b1a7219 */ /* 0x188fe40000001205 */
[-C--:B------:R-:W-:Y:S02]  /*0cb0*/  SHF.L.U32 R0, R9, R12.reuse, RZ ;  /* 0x0000000c09007219 */ /* 0x080fe400000006ff */
[----:B------:R-:W-:Y:S01]  /*0cc0*/  SHF.R.U32.HI R5, RZ, R12, R5 ;  /* 0x0000000cff057219 */ /* 0x000fe20000011605 */
[----:B------:R-:W-:Y:S01]  /*0cd0*/  IMAD.MOV.U32 R4, RZ, RZ, R26 ;  /* 0x000000ffff047224 */ /* 0x000fe200078e001a */
[----:B------:R-:W-:Y:S01]  /*0ce0*/  LOP3.LUT R10, RZ, R0, RZ, 0x33, !PT ;  /* 0x00000000ff0a7212 */ /* 0x000fe200078e33ff */
[----:B------:R-:W3:Y:S01]  /*0cf0*/  LDC R23, c[0x0][0x610] ;  /* 0x00018400ff177b82 */ /* 0x000ee20000000800 */
[----:B------:R-:W-:Y:S05]  /*0d00*/  @!P0 BRA `(.L_x_10) ;  /* 0x0000000000288947 */ /* 0x000fea0003800000 */
[----:B------:R-:W4:Y:S02]  /*0d10*/  LDC R9, c[0x0][0x64c] ;  /* 0x00019300ff097b82 */ /* 0x000f240000000800 */
[----:B----4-:R-:W-:-:S05]  /*0d20*/  IADD3 R9, P0, R26, R9, RZ ;  /* 0x000000091a097210 */ /* 0x010fca0007f1e0ff */
        /* <DEDUP_REMOVED lines=8> */
.L_x_10:
[----:B-1----:R-:W-:Y:S01]  /*0db0*/  SHF.R.U64 R4, R4, R14, R5 ;  /* 0x0000000e04047219 */ /* 0x002fe20000001205 */
[----:B0-----:R-:W-:Y:S01]  /*0dc0*/  VIADD R6, R15, 0xffffffff ;  /* 0xffffffff0f067836 */ /* 0x001fe20000000000 */
[----:B------:R-:W-:Y:S02]  /*0dd0*/  SHF.L.U32 R0, R21, R12, RZ ;  /* 0x0000000c15007219 */ /* 0x000fe400000006ff */
[----:B------:R-:W-:Y:S01]  /*0de0*/  LOP3.LUT R5, R27, R10, RZ, 0xc0, !PT ;  /* 0x0000000a1b057212 */ /* 0x000fe200078ec0ff */
[----:B------:R-:W-:Y:S01]  /*0df0*/  IMAD.MOV R7, RZ, RZ, -R4 ;  /* 0x000000ffff077224 */ /* 0x000fe200078e0a04 */
[----:B------:R-:W-:Y:S02]  /*0e00*/  SEL R3, R3, R30, !P1 ;  /* 0x0000001e03037207 */ /* 0x000fe40004800000 */
[----:B------:R-:W-:Y:S01]  /*0e10*/  LOP3.LUT R6, R13, R6, RZ, 0xc0, !PT ;  /* 0x000000060d067212 */ /* 0x000fe200078ec0ff */
[----:B------:R-:W-:Y:S02]  /*0e20*/  IMAD R4, R0, R4, R5 ;  /* 0x0000000400047224 */ /* 0x000fe400078e0205 */
[----:B--2---:R-:W-:-:S02]  /*0e30*/  IMAD R0, R7, R20, R26 ;  /* 0x0000001407007224 */ /* 0x004fc400078e021a */
[----:B---3--:R-:W-:Y:S02]  /*0e40*/  IMAD R3, R4, R23, R3 ;  /* 0x0000001704037224 */ /* 0x008fe400078e0203 */
[----:B------:R-:W-:Y:S02]  /*0e50*/  IMAD.MOV.U32 R5, RZ, RZ, 0x1 ;  /* 0x00000001ff057424 */ /* 0x000fe400078e00ff */
[----:B------:R-:W-:Y:S02]  /*0e60*/  IMAD R4, R0, R15, R6 ;  /* 0x0000000f00047224 */ /* 0x000fe400078e0206 */
[----:B------:R-:W-:Y:S01]  /*0e70*/  IMAD.MOV.U32 R23, RZ, RZ, R28 ;  /* 0x000000ffff177224 */ /* 0x000fe200078e001c */
[----:B------:R-:W-:Y:S02]  /*0e80*/  PRMT R0, R5, 0x7610, R0 ;  /* 0x0000761005007816 */ /* 0x000fe40000000000 */
[----:B------:R-:W-:Y:S02]  /*0e90*/  SEL R154, R4, R3, !P1 ;  /* 0x00000003049a7207 */ /* 0x000fe40004800000 */
[----:B------:R-:W-:-:S07]  /*0ea0*/  SEL R153, R3, R4, !P1 ;  /* 0x0000000403997207 */ /* 0x000fce0004800000 */
.L_x_8:
[----:B------:R-:W-:-:S08]  /*0eb0*/  NOP ;  /* 0x0000000000007918 */ /* 0x000fd00000000000 */
[----:B------:R-:W0:Y:S02]  /*0ec0*/  USETMAXREG.TRY_ALLOC.CTAPOOL UP0, 0xe8 ;  /* 0x000000e8000079c8 */ /* 0x000e240008000600 */
[----:B0-----:R-:W-:-:S13]  /*0ed0*/  PLOP3.LUT P0, PT, PT, PT, UP0, 0x80, 0x0 ;  /* 0x000000000000781c */ /* 0x001fda0003f0f008 */
[----:B------:R-:W-:Y:S05]  /*0ee0*/  @!P0 BRA `(.L_x_8) ;  /* 0xfffffffc00f08947 */ /* 0x000fea000383ffff */
[----:B------:R-:W-:Y:S01]  /*0ef0*/  ULDC.64 UR4, c[0x0][0x598] ;  /* 0x0001660000047ab9 */ /* 0x000fe20000000a00 */
[----:B------:R-:W-:Y:S01]  /*0f00*/  ULDC.64 UR36, c[0x0][0x208] ;  /* 0x0000820000247ab9 */ /* 0x000fe20000000a00 */
[----:B------:R-:W-:-:S04]  /*0f10*/  ISETP.NE.U32.AND P0, PT, RZ, UR4, PT ;  /* 0x00000004ff007c0c */ /* 0x000fc8000bf05070 */
[----:B------:R-:W-:-:S13]  /*0f20*/  ISETP.NE.AND.EX P0, PT, RZ, UR5, PT, P0 ;  /* 0x00000005ff007c0c */ /* 0x000fda000bf05300 */
[----:B------:R-:W-:Y:S05]  /*0f30*/  @!P0 BRA `(.L_x_11) ;  /* 0x00000000001c8947 */ /* 0x000fea0003800000 */
[----:B------:R-:W0:Y:S02]  /*0f40*/  LDC.64 R4, c[0x0][0x598] ;  /* 0x00016600ff047b82 */ /* 0x000e240000000a00 */
[----:B0-----:R-:W2:Y:S02]  /*0f50*/  LDG.E.64 R4, desc[UR36][R4.64] ;  /* 0x0000002404047981 */ /* 0x001ea4000c1e1b00 */
[----:B--2---:R-:W-:-:S04]  /*0f60*/  ISETP.NE.U32.AND P0, PT, R4, RZ, PT ;  /* 0x000000ff0400720c */ /* 0x004fc80003f05070 */
[----:B------:R-:W-:-:S13]  /*0f70*/  ISETP.NE.AND.EX P0, PT, R5, RZ, PT, P0 ;  /* 0x000000ff0500720c */ /* 0x000fda0003f05300 */
[----:B------:R-:W-:Y:S05]  /*0f80*/  @!P0 BRA `(.L_x_11) ;  /* 0x0000000000088947 */ /* 0x000fea0003800000 */
[----:B------:R0:W5:Y:S01]  /*0f90*/  LD.E R155, desc[UR36][R4.64] ;  /* 0x00000024049b7980 */ /* 0x000162000c101900 */
[----:B------:R-:W-:Y:S05]  /*0fa0*/  BRA `(.L_x_12) ;  /* 0x0000000000247947 */ /* 0x000fea0003800000 */
.L_x_11:
[----:B------:R-:W-:Y:S02]  /*0fb0*/  ULDC.64 UR4, c[0x0][0x588] ;  /* 0x0001620000047ab9 */ /* 0x000fe40000000a00 */
[----:B------:R-:W-:-:S04]  /*0fc0*/  ISETP.NE.U32.AND P0, PT, RZ, UR4, PT ;  /* 0x00000004ff007c0c */ /* 0x000fc8000bf05070 */
[----:B------:R-:W-:-:S13]  /*0fd0*/  ISETP.NE.AND.EX P0, PT, RZ, UR5, PT, P0 ;  /* 0x00000005ff007c0c */ /* 0x000fda000bf05300 */
[----:B------:R-:W-:Y:S05]  /*0fe0*/  @!P0 BRA `(.L_x_13) ;  /* 0x00000000000c8947 */ /* 0x000fea0003800000 */
[----:B------:R-:W0:Y:S02]  /*0ff0*/  LDC.64 R4, c[0x0][0x588] ;  /* 0x00016200ff047b82 */ /* 0x000e240000000a00 */
[----:B0-----:R1:W5:Y:S01]  /*1000*/  LDG.E R155, desc[UR36][R4.64] ;  /* 0x00000024049b7981 */ /* 0x001362000c1e1900 */
[----:B------:R-:W-:Y:S05]  /*1010*/  BRA `(.L_x_12) ;  /* 0x0000000000087947 */ /* 0x000fea0003800000 */
.L_x_13:
[----:B------:R-:W-:Y:S02]  /*1020*/  ULDC UR4, c[0x0][0x580] ;  /* 0x0001600000047ab9 */ /* 0x000fe40000000800 */
[----:B------:R-:W-:-:S07]  /*1030*/  IMAD.U32 R155, RZ, RZ, UR4 ;  /* 0x00000004ff9b7e24 */ /* 0x000fce000f8e00ff */
.L_x_12:
[----:B------:R-:W-:Y:S02]  /*1040*/  ULDC.64 UR4, c[0x0][0x5a0] ;  /* 0x0001680000047ab9 */ /* 0x000fe40000000a00 */
[----:B------:R-:W-:-:S04]  /*1050*/  ISETP.NE.U32.AND P0, PT, RZ, UR4, PT ;  /* 0x00000004ff007c0c */ /* 0x000fc8000bf05070 */
[----:B------:R-:W-:-:S13]  /*1060*/  ISETP.NE.AND.EX P0, PT, RZ, UR5, PT, P0 ;  /* 0x00000005ff007c0c */ /* 0x000fda000bf05300 */
[----:B------:R-:W-:Y:S05]  /*1070*/  @!P0 BRA `(.L_x_14) ;  /* 0x00000000001c8947 */ /* 0x000fea0003800000 */
[----:B01----:R-:W0:Y:S02]  /*1080*/  LDC.64 R4, c[0x0][0x5a0] ;  /* 0x00016800ff047b82 */ /* 0x003e240000000a00 */
[----:B0-----:R-:W2:Y:S02]  /*1090*/  LDG.E.64 R4, desc[UR36][R4.64] ;  /* 0x0000002404047981 */ /* 0x001ea4000c1e1b00 */
[----:B--2---:R-:W-:-:S04]  /*10a0*/  ISETP.NE.U32.AND P0, PT, R4, RZ, PT ;  /* 0x000000ff0400720c */ /* 0x004fc80003f05070 */
[----:B------:R-:W-:-:S13]  /*10b0*/  ISETP.NE.AND.EX P0, PT, R5, RZ, PT, P0 ;  /* 0x000000ff0500720c */ /* 0x000fda0003f05300 */
[----:B------:R-:W-:Y:S05]  /*10c0*/  @!P0 BRA `(.L_x_14) ;  /* 0x0000000000088947 */ /* 0x000fea0003800000 */
[----:B------:R0:W5:Y:S01]  /*10d0*/  LD.E R156, desc[UR36][R4.64] ;  /* 0x00000024049c7980 */ /* 0x000162000c101900 */
[----:B------:R-:W-:Y:S05]  /*10e0*/  BRA `(.L_x_15) ;  /* 0x0000000000247947 */ /* 0x000fea0003800000 */
.L_x_14:
[----:B------:R-:W-:Y:S02]  /*10f0*/  ULDC.64 UR4, c[0x0][0x590] ;  /* 0x0001640000047ab9 */ /* 0x000fe40000000a00 */
[----:B------:R-:W-:-:S04]  /*1100*/  ISETP.NE.U32.AND P0, PT, RZ, UR4, PT ;  /* 0x00000004ff007c0c */ /* 0x000fc8000bf05070 */
[----:B------:R-:W-:-:S13]  /*1110*/  ISETP.NE.AND.EX P0, PT, RZ, UR5, PT, P0 ;  /* 0x00000005ff007c0c */ /* 0x000fda000bf05300 */
[----:B------:R-:W-:Y:S05]  /*1120*/  @!P0 BRA `(.L_x_16) ;  /* 0x00000000000c8947 */ /* 0x000fea0003800000 */
[----:B------:R-:W2:Y:S02]  /*1130*/  LDC.64 R156, c[0x0][0x590] ;  /* 0x00016400ff9c7b82 */ /* 0x000ea40000000a00 */
[----:B--2---:R2:W5:Y:S01]  /*1140*/  LDG.E R156, desc[UR36][R156.64] ;  /* 0x000000249c9c7981 */ /* 0x004562000c1e1900 */
[----:B------:R-:W-:Y:S05]  /*1150*/  BRA `(.L_x_15) ;  /* 0x0000000000087947 */ /* 0x000fea0003800000 */
.L_x_16:
[----:B------:R-:W-:Y:S02]  /*1160*/  ULDC UR4, c[0x0][0x584] ;  /* 0x0001610000047ab9 */ /* 0x000fe40000000800 */
[----:B------:R-:W-:-:S07]  /*1170*/  IMAD.U32 R156, RZ, RZ, UR4 ;  /* 0x00000004ff9c7e24 */ /* 0x000fce000f8e00ff */
.L_x_15:
[----:B------:R-:W-:-:S13]  /*1180*/  LOP3.LUT P0, RZ, R0, 0xff, RZ, 0xc0, !PT ;  /* 0x000000ff00ff7812 */ /* 0x000fda000780c0ff */
[----:B------:R-:W-:Y:S05]  /*1190*/  @!P0 EXIT ;  /* 0x000000000000894d */ /* 0x000fea0003800000 */
[----:B------:R-:W-:Y:S01]  /*11a0*/  ULDC UR4, c[0x0][0x28c] ;  /* 0x0000a30000047ab9 */ /* 0x000fe20000000800 */
[----:B------:R-:W-:Y:S01]  /*11b0*/  LOP3.LUT R166, R19, 0x1, RZ, 0xfc, !PT ;  /* 0x0000000113a67812 */ /* 0x000fe200078efcff */
[----:B------:R-:W-:Y:S01]  /*11c0*/  UIADD3 UR4, UR4, 0x3f, URZ ;  /* 0x0000003f04047890 */ /* 0x000fe2000fffe03f */
[----:B------:R-:W-:Y:S01]  /*11d0*/  UMOV UR38, URZ ;  /* 0x0000003f00267c82 */ /* 0x000fe20008000000 */
[----:B------:R-:W-:Y:S02]  /*11e0*/  UMOV UR39, URZ ;  /* 0x0000003f00277c82 */ /* 0x000fe40008000000 */
[----:B------:R-:W-:-:S04]  /*11f0*/  USHF.R.S32.HI UR5, URZ, 0x1f, UR4 ;  /* 0x0000001f3f057899 */ /* 0x000fc80008011404 */
[----:B------:R-:W-:-:S04]  /*1200*/  ULEA.HI UR5, UR5, UR4, URZ, 0x6 ;  /* 0x0000000405057291 */ /* 0x000fc8000f8f303f */
[----:B------:R-:W-:-:S12]  /*1210*/  USHF.R.S32.HI UR40, URZ, 0x6, UR5 ;  /* 0x000000063f287899 */ /* 0x000fd80008011405 */
.L_x_288:
[----:B------:R-:W-:Y:S01]  /*1220*/  LOP3.LUT R0, R18, 0x80, RZ, 0xc0, !PT ;  /* 0x0000008012007812 */ /* 0x000fe200078ec0ff */
[----:B---3--:R-:W3:Y:S01]  /*1230*/  S2UR UR7, SR_CgaCtaId ;  /* 0x00000000000779c3 */ /* 0x008ee20000008800 */
[----:B------:R-:W-:Y:S02]  /*1240*/  UMOV UR6, 0x400 ;  /* 0x0000040000067882 */ /* 0x000fe40000000000 */
[----:B------:R-:W-:-:S06]  /*1250*/  SHF.R.U32.HI R0, RZ, 0x7, R0 ;  /* 0x00000007ff007819 */ /* 0x000fcc0000011600 */
[----:B----4-:R-:W4:Y:S01]  /*1260*/  SHFL.IDX PT, R0, R0, RZ, 0x1f ;  /* 0x00001fff00007589 */ /* 0x010f2200000e0000 */
[----:B---3--:R-:W-:Y:S01]  /*1270*/  ULEA UR6, UR7, UR6, 0x18 ;  /* 0x0000000607067291 */ /* 0x008fe2000f8ec03f */
[----:B----4-:R-:W-:-:S13]  /*1280*/  R2UR UR4, R0 ;  /* 0x00000000000472ca */ /* 0x010fda00000e0000 */
[----:B------:R-:W-:-:S04]  /*1290*/  ULEA.HI UR5, UR4, UR4, URZ, 0x1 ;  /* 0x0000000404057291 */ /* 0x000fc8000f8f083f */
[----:B------:R-:W-:-:S04]  /*12a0*/  ULOP3.LUT UR5, UR5, 0x7fffe, URZ, 0xc0, !UPT ;  /* 0x0007fffe05057892 */ /* 0x000fc8000f8ec03f */
[----:B------:R-:W-:-:S03]  /*12b0*/  UIADD3 UR5, UR4, -UR5, URZ ;  /* 0x8000000504057290 */ /* 0x000fc6000fffe03f */
[----:B------:R-:W-:Y:S01]  /*12c0*/  ULDC UR4, c[0x0][0x28c] ;  /* 0x0000a30000047ab9 */ /* 0x000fe20000000800 */
[----:B------:R-:W-:Y:S01]  /*12d0*/  ULEA UR5, UR5, UR6, 0xd ;  /* 0x0000000605057291 */ /* 0x000fe2000f8e683f */
[----:B------:R-:W-:-:S03]  /*12e0*/  ISETP.LT.AND P0, PT, RZ, UR4, PT ;  /* 0x00000004ff007c0c */ /* 0x000fc6000bf01270 */
[----:B------:R-:W-:-:S04]  /*12f0*/  UIADD3 UR5, UR5, 0x100, URZ ;  /* 0x0000010005057890 */ /* 0x000fc8000fffe03f */
[----:B------:R-:W-:-:S04]  /*1300*/  USHF.R.U32.HI UR5, URZ, 0x4, UR5 ;  /* 0x000000043f057899 */ /* 0x000fc80008011605 */
[----:B------:R-:W-:Y:S02]  /*1310*/  ULOP3.LUT UR41, UR5, 0x3fff, URZ, 0xc0, !UPT ;  /* 0x00003fff05297892 */ /* 0x000fe4000f8ec03f */
[----:B-12---:R-:W-:Y:S10]  /*1320*/  @P0 BRA `(.L_x_17) ;  /* 0x0000000000400947 */ /* 0x006ff40003800000 */
[----:B------:R-:W-:Y:S01]  /*1330*/  MOV R0, 0x0 ;  /* 0x0000000000007802 */ /* 0x000fe20000000f00 */
[----:B------:R-:W-:Y:S01]  /*1340*/  ULDC.64 UR4, c[0x4][0x68] ;  /* 0x01001a0000047ab9 */ /* 0x000fe20000000a00 */
[----:B------:R-:W-:Y:S01]  /*1350*/  ULDC.64 UR6, c[0x4][0x8] ;  /* 0x0100020000067ab9 */ /* 0x000fe20000000a00 */
[----:B01----:R-:W-:Y:S01]  /*1360*/  IMAD.U32 R4, RZ, RZ, UR4 ;  /* 0x00000004ff047e24 */ /* 0x003fe2000f8e00ff */
[----:B------:R0:W1:Y:S01]  /*1370*/  LDC.64 R14, c[0x4][R0] ;  /* 0x01000000000e7b82 */ /* 0x0000620000000a00 */
[----:B------:R-:W-:Y:S01]  /*1380*/  MOV R5, UR5 ;  /* 0x0000000500057c02 */ /* 0x000fe20008000f00 */
[----:B------:R-:W-:Y:S01]  /*1390*/  ULDC.64 UR4, c[0x4][0x70] ;  /* 0x01001c0000047ab9 */ /* 0x000fe20000000a00 */
[----:B------:R-:W-:Y:S02]  /*13a0*/  IMAD.U32 R10, RZ, RZ, UR6 ;  /* 0x00000006ff0a7e24 */ /* 0x000fe4000f8e00ff */
[----:B------:R-:W-:Y:S02]  /*13b0*/  IMAD.U32 R6, RZ, RZ, UR4 ;  /* 0x00000004ff067e24 */ /* 0x000fe4000f8e00ff */
[----:B------:R-:W-:-:S02]  /*13c0*/  IMAD.U32 R7, RZ, RZ, UR5 ;  /* 0x00000005ff077e24 */ /* 0x000fc4000f8e00ff */
[----:B------:R-:W-:Y:S02]  /*13d0*/  IMAD.U32 R11, RZ, RZ, UR7 ;  /* 0x00000007ff0b7e24 */ /* 0x000fe4000f8e00ff */
[----:B------:R-:W-:Y:S02]  /*13e0*/  IMAD.MOV.U32 R8, RZ, RZ, 0x1e1 ;  /* 0x000001e1ff087424 */ /* 0x000fe400078e00ff */
[----:B------:R-:W-:Y:S02]  /*13f0*/  IMAD.MOV.U32 R12, RZ, RZ, 0x1 ;  /* 0x00000001ff0c7424 */ /* 0x000fe400078e00ff */
[----:B0-----:R-:W-:-:S07]  /*1400*/  IMAD.MOV.U32 R13, RZ, RZ, RZ ;  /* 0x000000ffff0d7224 */ /* 0x001fce00078e00ff */
[----:B------:R-:W-:-:S07]  /*1410*/  LEPC R20, `(.L_x_17) ;  /* 0x000000001014794e */ /* 0x000fce0000000000 */
[----:B-12--5:R-:W-:Y:S05]  /*1420*/  CALL.ABS.NOINC R14 ;  /* 0x000000000e007343 */ /* 0x026fea0003c00000 */
.L_x_17:
[----:B------:R-:W-:-:S13]  /*1430*/  ISETP.NE.AND P0, PT, R166, 0x3, PT ;  /* 0x00000003a600780c */ /* 0x000fda0003f05270 */
[----:B------:R-:W-:Y:S05]  /*1440*/  @!P0 BRA `(.L_x_18) ;  /* 0x0000000000048947 */ /* 0x000fea0003800000 */
[----:B------:R-:W-:Y:S01]  /*1450*/  BPT.TRAP 0x1 ;  /* 0x000000040000795c */ /* 0x000fe20000300000 */
.L_x_18:
[----:B------:R-:W3:Y:S01]  /*1460*/  S2UR UR5, SR_CgaCtaId ;  /* 0x00000000000579c3 */ /* 0x000ee20000008800 */
[----:B------:R-:W-:Y:S01]  /*1470*/  UMOV UR4, 0x400 ;  /* 0x0000040000047882 */ /* 0x000fe20000000000 */
[----:B------:R-:W-:Y:S02]  /*1480*/  IMAD.U32 R0, RZ, RZ, UR38 ;  /* 0x00000026ff007e24 */ /* 0x000fe4000f8e00ff */
[----:B------:R-:W-:-:S03]  /*1490*/  IMAD.U32 R3, RZ, RZ, UR39 ;  /* 0x00000027ff037e24 */ /* 0x000fc6000f8e00ff */
[----:B------:R-:W-:Y:S01]  /*14a0*/  SHF.L.U32 R0, R0, 0x1f, RZ ;  /* 0x0000001f00007819 */ /* 0x000fe200000006ff */
[----:B---3--:R-:W-:-:S06]  /*14b0*/  ULEA UR4, UR5, UR4, 0x18 ;  /* 0x0000000405047291 */ /* 0x008fcc000f8ec03f */
[----:B------:R-:W-:-:S04]  /*14c0*/  IMAD.U32 R6, RZ, RZ, UR4 ;  /* 0x00000004ff067e24 */ /* 0x000fc8000f8e00ff */
[----:B------:R-:W-:-:S04]  /*14d0*/  IMAD R3, R3, 0x8, R6 ;  /* 0x0000000803037824 */ /* 0x000fc800078e0206 */
[----:B------:R3:W4:Y:S01]  /*14e0*/  SYNCS.PHASECHK.TRANS64.TRYWAIT P1, [R3+URZ], R0 ;  /* 0x00000000030075a7 */ /* 0x000722000802017f */
[----:B------:R-:W-:Y:S05]  /*14f0*/  @!P0 BRA `(.L_x_19) ;  /* 0x0000000000048947 */ /* 0x000fea0003800000 */
[----:B------:R-:W-:Y:S01]  /*1500*/  BPT.TRAP 0x1 ;  /* 0x000000040000795c */ /* 0x000fe20000300000 */
.L_x_19:
[----:B----4-:R-:W-:Y:S05]  /*1510*/  @P1 BRA `(.L_x_20) ;  /* 0x0000000000081947 */ /* 0x010fea0003800000 */
[----:B------:R-:W4:Y:S02]  /*1520*/  SYNCS.PHASECHK.TRANS64.TRYWAIT P1, [R3+URZ], R0 ;  /* 0x00000000030075a7 */ /* 0x000f24000802017f */
[----:B----4-:R-:W-:Y:S05]  /*1530*/  @!P1 BRA `(.L_x_21) ;  /* 0x000000b000409947 */ /* 0x010fea0003800000 */
.L_x_20:
[----:B------:R-:W-:-:S04]  /*1540*/  UISETP.LT.AND UP0, UPT, UR40, 0x1, UPT ;  /* 0x000000012800788c */ /* 0x000fc8000bf01270 */
[----:B------:R-:W-:-:S06]  /*1550*/  USEL UR4, UR40, 0x1, UP0 ;  /* 0x0000000128047887 */ /* 0x000fcc0008000000 */
[----:B---34-:R-:W-:Y:S01]  /*1560*/  IMAD.U32 R0, RZ, RZ, UR4 ;  /* 0x00000004ff007e24 */ /* 0x018fe2000f8e00ff */
[----:B------:R-:W-:Y:S05]  /*1570*/  WARPSYNC.ALL ;  /* 0x0000000000007948 */ /* 0x000fea0003800000 */
[----:B------:R-:W-:-:S04]  /*1580*/  IADD3 R0, -R0, UR40, RZ ;  /* 0x0000002800007c10 */ /* 0x000fc8000fffe1ff */
[----:B------:R-:W-:Y:S02]  /*1590*/  ISETP.GE.AND P1, PT, R0, 0x1, PT ;  /* 0x000000010000780c */ /* 0x000fe40003f26270 */
[----:B------:R-:W-:Y:S01]  /*15a0*/  R2UR UR4, R6 ;  /* 0x00000000060472ca */ /* 0x000fe200000e0000 */
[----:B------:R-:W-:Y:S01]  /*15b0*/  WARPGROUP.ARRIVE ;  /* 0x00000000000079c5 */ /* 0x000fe20000000000 */
[----:B------:R-:W-:Y:S01]  /*15c0*/  UMOV UR9, 0x40000040 ;  /* 0x4000004000097882 */ /* 0x000fe20000000000 */
[----:B------:R-:W-:-:S10]  /*15d0*/  UMOV UR11, 0x40000040 ;  /* 0x40000040000b7882 */ /* 0x000fd40000000000 */
[----:B------:R-:W-:-:S04]  /*15e0*/  UIADD3 UR4, UR4, 0x20100, URZ ;  /* 0x0002010004047890 */ /* 0x000fc8000fffe03f */
[----:B------:R-:W-:-:S04]  /*15f0*/  USHF.R.U32.HI UR4, URZ, 0x4, UR4 ;  /* 0x000000043f047899 */ /* 0x000fc80008011604 */
[----:B------:R-:W-:Y:S02]  /*1600*/  ULOP3.LUT UR5, UR4, 0x3fff, URZ, 0xc0, !UPT ;  /* 0x00003fff04057892 */ /* 0x000fe4000f8ec03f */
[----:B------:R-:W-:Y:S02]  /*1610*/  ULOP3.LUT UR4, UR41, 0x10000, URZ, 0xfc, !UPT ;  /* 0x0001000029047892 */ /* 0x000fe4000f8efc3f */
[----:B------:R-:W-:Y:S02]  /*1620*/  ULOP3.LUT UR5, UR5, 0x10000, URZ, 0xfc, !UPT ;  /* 0x0001000005057892 */ /* 0x000fe4000f8efc3f */
[----:B------:R-:W-:Y:S02]  /*1630*/  ULEA UR6, UR39, UR4, 0xb ;  /* 0x0000000427067291 */ /* 0x000fe4000f8e583f */
[----:B------:R-:W-:-:S05]  /*1640*/  ULEA UR7, UR39, UR5, 0xa ;  /* 0x0000000527077291 */ /* 0x000fca000f8e503f */
[----:B------:R-:W-:Y:S02]  /*1650*/  UMOV UR8, UR6 ;  /* 0x0000000600087c82 */ /* 0x000fe40008000000 */
[----:B------:R-:W-:Y:S02]  /*1660*/  UMOV UR10, UR7 ;  /* 0x00000007000a7c82 */ /* 0x000fe40008000000 */
[----:B------:R-:W-:Y:S01]  /*1670*/  HGMMA.64x128x16.F32.BF16 R88, gdesc[UR8], RZ, !UPT, gsb0 ;  /* 0x01e00000085879f0 */ /* 0x000fe2000c0018ff */
[----:B------:R-:W-:Y:S01]  /*1680*/  UIADD3 UR8, UR6, 0x400, URZ ;  /* 0x0000040006087890 */ /* 0x000fe2000fffe03f */
[----:B------:R-:W-:Y:S01]  /*1690*/  UMOV UR9, 0x40000040 ;  /* 0x4000004000097882 */ /* 0x000fe20000000000 */
[----:B------:R-:W-:Y:S02]  /*16a0*/  WARPGROUP.DEPBAR.LE gsb0, 0x0 ;  /* 0x00008000000079c5 */ /* 0x000fe40000010000 */
[----:B------:R-:W-:-:S07]  /*16b0*/  WARPGROUP.ARRIVE ;  /* 0x00000000000079c5 */ /* 0x000fce0000000000 */
[----:B------:R-:W-:Y:S01]  /*16c0*/  HGMMA.64x128x16.F32.BF16 R24, gdesc[UR8], RZ, !UPT, gsb0 ;  /* 0x01e00000081879f0 */ /* 0x000fe2000c0018ff */
[----:B------:R-:W-:Y:S02]  /*16d0*/  UIADD3 UR8, UR6, 0x2, URZ ;  /* 0x0000000206087890 */ /* 0x000fe4000fffe03f */
[----:B------:R-:W-:Y:S01]  /*16e0*/  UIADD3 UR10, UR7, 0x2, URZ ;  /* 0x00000002070a7890 */ /* 0x000fe2000fffe03f */
[----:B------:R-:W-:Y:S01]  /*16f0*/  UMOV UR9, 0x40000040 ;  /* 0x4000004000097882 */ /* 0x000fe20000000000 */
[----:B------:R-:W-:Y:S01]  /*1700*/  UMOV UR11, 0x40000040 ;  /* 0x40000040000b7882 */ /* 0x000fe20000000000 */
[----:B------:R-:W-:Y:S02]  /*1710*/  WARPGROUP.DEPBAR.LE gsb0, 0x0 ;  /* 0x00008000000079c5 */ /* 0x000fe40000010000 */
[----:B------:R-:W-:-:S06]  /*1720*/  WARPGROUP.ARRIVE ;  /* 0x00000000000079c5 */ /* 0x000fcc0000000000 */
[----:B------:R-:W-:Y:S01]  /*1730*/  HGMMA.64x128x16.F32.BF16 R88, gdesc[UR8], R88, gsb0 ;  /* 0x01e00000085879f0 */ /* 0x000fe20008001858 */
[----:B------:R-:W-:Y:S01]  /*1740*/  UIADD3 UR8, UR6, 0x402, URZ ;  /* 0x0000040206087890 */ /* 0x000fe2000fffe03f */
[----:B------:R-:W-:Y:S01]  /*1750*/  UMOV UR9, 0x40000040 ;  /* 0x4000004000097882 */ /* 0x000fe20000000000 */
[----:B------:R-:W-:Y:S02]  /*1760*/  WARPGROUP.DEPBAR.LE gsb0, 0x0 ;  /* 0x00008000000079c5 */ /* 0x000fe40000010000 */
[----:B------:R-:W-:-:S07]  /*1770*/  WARPGROUP.ARRIVE ;  /* 0x00000000000079c5 */ /* 0x000fce0000000000 */
[----:B------:R-:W-:Y:S01]  /*1780*/  HGMMA.64x128x16.F32.BF16 R24, gdesc[UR8], R24, gsb0 ;  /* 0x01e00000081879f0 */ /* 0x000fe20008001818 */
        /* <DEDUP_REMOVED lines=23> */
[----:B------:R-:W-:Y:S03]  /*1900*/  HGMMA.64x128x16.F32.BF16 R24, gdesc[UR8], R24, gsb0 ;  /* 0x01e00000081879f0 */ /* 0x000fe60008001818 */
[----:B------:R-:W-:Y:S02]  /*1910*/  WARPGROUP.DEPBAR.LE gsb0, 0x0 ;  /* 0x00008000000079c5 */ /* 0x000fe40000010000 */
[----:B------:R-:W-:Y:S05]  /*1920*/  @!P1 BRA `(.L_x_22) ;  /* 0x0000000400749947 */ /* 0x000fea0003800000 */
[----:B------:R-:W-:Y:S02]  /*1930*/  UIADD3 UR6, UR39, 0x1, URZ ;  /* 0x0000000127067890 */ /* 0x000fe4000fffe03f */
[----:B------:R-:W-:Y:S02]  /*1940*/  IMAD.U32 R3, RZ, RZ, UR39 ;  /* 0x00000027ff037e24 */ /* 0x000fe4000f8e00ff */
[----:B------:R-:W-:-:S04]  /*1950*/  UISETP.NE.AND UP0, UPT, UR6, 0x4, UPT ;  /* 0x000000040600788c */ /* 0x000fc8000bf05270 */
[----:B------:R-:W-:Y:S02]  /*1960*/  USEL UR7, URZ, 0x1, UP0 ;  /* 0x000000013f077887 */ /* 0x000fe40008000000 */
[----:B------:R-:W-:Y:S02]  /*1970*/  USEL UR6, UR6, URZ, UP0 ;  /* 0x0000003f06067287 */ /* 0x000fe40008000000 */
[----:B------:R-:W-:-:S06]  /*1980*/  ULOP3.LUT UR7, UR38, UR7, URZ, 0x3c, !UPT ;  /* 0x0000000726077292 */ /* 0x000fcc000f8e3c3f */
[----:B------:R-:W-:-:S07]  /*1990*/  MOV R7, UR7 ;  /* 0x0000000700077c02 */ /* 0x000fce0008000f00 */
.L_x_29:
[----:B------:R-:W-:Y:S05]  /*19a0*/  @!P0 BRA `(.L_x_23) ;  /* 0x0000000000048947 */ /* 0x000fea0003800000 */
[----:B------:R-:W-:Y:S01]  /*19b0*/  BPT.TRAP 0x1 ;  /* 0x000000040000795c */ /* 0x000fe20000300000 */
.L_x_23:
[----:B------:R-:W3:Y:S01]  /*19c0*/  S2UR UR8, SR_CgaCtaId ;  /* 0x00000000000879c3 */ /* 0x000ee20000008800 */
[----:B------:R-:W-:Y:S01]  /*19d0*/  UMOV UR7, 0x400 ;  /* 0x0000040000077882 */ /* 0x000fe20000000000 */
[----:B01----:R-:W-:Y:S01]  /*19e0*/  IMAD.U32 R5, RZ, RZ, UR6 ;  /* 0x00000006ff057e24 */ /* 0x003fe2000f8e00ff */
[----:B------:R-:W-:Y:S01]  /*19f0*/  SHF.L.U32 R4, R7, 0x1f, RZ ;  /* 0x0000001f07047819 */ /* 0x000fe200000006ff */
[----:B---3--:R-:W-:-:S06]  /*1a00*/  ULEA UR7, UR8, UR7, 0x18 ;  /* 0x0000000708077291 */ /* 0x008fcc000f8ec03f */
[----:B------:R-:W-:-:S04]  /*1a10*/  IMAD.U32 R6, RZ, RZ, UR7 ;  /* 0x00000007ff067e24 */ /* 0x000fc8000f8e00ff */
[----:B------:R-:W-:-:S04]  /*1a20*/  IMAD R5, R5, 0x8, R6 ;  /* 0x0000000805057824 */ /* 0x000fc800078e0206 */
[----:B------:R0:W1:Y:S01]  /*1a30*/  SYNCS.PHASECHK.TRANS64.TRYWAIT P1, [R5+URZ], R4 ;  /* 0x00000004050075a7 */ /* 0x000062000802017f */
[----:B------:R-:W-:Y:S05]  /*1a40*/  @!P0 BRA `(.L_x_24) ;  /* 0x0000000000048947 */ /* 0x000fea0003800000 */
[----:B------:R-:W-:Y:S01]  /*1a50*/  BPT.TRAP 0x1 ;  /* 0x000000040000795c */ /* 0x000fe20000300000 */
.L_x_24:
[----:B-1----:R-:W-:Y:S05]  /*1a60*/  @P1 BRA `(.L_x_25) ;  /* 0x0000000000081947 */ /* 0x002fea0003800000 */
[----:B------:R-:W1:Y:S02]  /*1a70*/  SYNCS.PHASECHK.TRANS64.TRYWAIT P1, [R5+URZ], R4 ;  /* 0x00000004050075a7 */ /* 0x000e64000802017f */
[----:B-1----:R-:W-:Y:S05]  /*1a80*/  @!P1 BRA `(.L_x_26) ;  /* 0x000000ac00009947 */ /* 0x002fea0003800000 */
.L_x_25:
[----:B------:R-:W-:Y:S01]  /*1a90*/  ULEA UR7, UR6, UR4, 0xb ;  /* 0x0000000406077291 */ /* 0x000fe2000f8e583f */
[----:B------:R-:W-:Y:S01]  /*1aa0*/  WARPGROUP.ARRIVE ;  /* 0x00000000000079c5 */ /* 0x000fe20000000000 */
[----:B------:R-:W-:Y:S01]  /*1ab0*/  ULEA UR12, UR6, UR5, 0xa ;  /* 0x00000005060c7291 */ /* 0x000fe2000f8e503f */
[----:B------:R-:W-:Y:S01]  /*1ac0*/  UMOV UR9, 0x40000040 ;  /* 0x4000004000097882 */ /* 0x000fe20000000000 */
[----:B------:R-:W-:-:S03]  /*1ad0*/  UMOV UR11, 0x40000040 ;  /* 0x40000040000b7882 */ /* 0x000fc60000000000 */
[----:B------:R-:W-:Y:S02]  /*1ae0*/  UMOV UR8, UR7 ;  /* 0x0000000700087c82 */ /* 0x000fe40008000000 */
[----:B------:R-:W-:Y:S02]  /*1af0*/  UMOV UR10, UR12 ;  /* 0x0000000c000a7c82 */ /* 0x000fe40008000000 */
        /* <DEDUP_REMOVED lines=44> */
[----:B------:R-:W-:Y:S01]  /*1dc0*/  BPT.TRAP 0x1 ;  /* 0x000000040000795c */ /* 0x000fe20000300000 */
.L_x_27:
[----:B------:R-:W-:-:S13]  /*1dd0*/  ISETP.NE.AND P1, PT, R22, RZ, PT ;  /* 0x000000ff1600720c */ /* 0x000fda0003f25270 */
[----:B01----:R-:W-:-:S04]  /*1de0*/  @P1 IMAD R4, R3, 0x8, R6 ;  /* 0x0000000803041824 */ /* 0x003fc800078e0206 */
[----:B------:R-:W-:-:S05]  /*1df0*/  @P1 VIADD R5, R4, 0x20 ;  /* 0x0000002004051836 */ /* 0x000fca0000000000 */
[----:B------:R-:W-:-:S04]  /*1e00*/  @P1 PRMT R5, R152, 0x654, R5 ;  /* 0x0000065498051816 */ /* 0x000fc80000000005 */
[----:B------:R0:W-:Y:S01]  /*1e10*/  @P1 SYNCS.ARRIVE.TRANS64.RED.A1T0 RZ, [R5+URZ], RZ ;  /* 0x000000ff05ff19a7 */ /* 0x0001e2000810043f */
[----:B------:R-:W-:-:S13]  /*1e20*/  ISETP.GT.U32.AND P1, PT, R19, 0x1, PT ;  /* 0x000000011300780c */ /* 0x000fda0003f24070 */
[----:B0-----:R-:W-:Y:S05]  /*1e30*/  @P1 BRA `(.L_x_28) ;  /* 0x0000000000041947 */ /* 0x001fea0003800000 */
[----:B------:R-:W-:Y:S01]  /*1e40*/  BPT.TRAP 0x1 ;  /* 0x000000040000795c */ /* 0x000fe20000300000 */
.L_x_28:
[----:B------:R-:W-:Y:S01]  /*1e50*/  UIADD3 UR6, UR6, 0x1, URZ ;  /* 0x0000000106067890 */ /* 0x000fe2000fffe03f */
[C---:B------:R-:W-:Y:S01]  /*1e60*/  ISETP.GT.AND P2, PT, R0.reuse, 0x1, PT ;  /* 0x000000010000780c */ /* 0x040fe20003f44270 */
[----:B------:R-:W-:Y:S02]  /*1e70*/  VIADD R3, R3, 0x1 ;  /* 0x0000000103037836 */ /* 0x000fe40000000000 */
[----:B------:R-:W-:Y:S01]  /*1e80*/  UISETP.NE.AND UP0, UPT, UR6, 0x4, UPT ;  /* 0x000000040600788c */ /* 0x000fe2000bf05270 */
[----:B------:R-:W-:Y:S02]  /*1e90*/  VIADD R0, R0, 0xffffffff ;  /* 0xffffffff00007836 */ /* 0x000fe40000000000 */
[C---:B------:R-:W-:Y:S01]  /*1ea0*/  ISETP.NE.AND P1, PT, R3.reuse, 0x4, PT ;  /* 0x000000040300780c */ /* 0x040fe20003f25270 */
[----:B------:R-:W-:Y:S02]  /*1eb0*/  USEL UR7, URZ, 0x1, UP0 ;  /* 0x000000013f077887 */ /* 0x000fe40008000000 */
[----:B------:R-:W-:Y:S01]  /*1ec0*/  USEL UR6, UR6, URZ, UP0 ;  /* 0x0000003f06067287 */ /* 0x000fe20008000000 */
[----:B------:R-:W-:-:S03]  /*1ed0*/  SEL R3, R3, RZ, P1 ;  /* 0x000000ff03037207 */ /* 0x000fc60000800000 */
[----:B------:R-:W-:Y:S01]  /*1ee0*/  LOP3.LUT R7, R7, UR7, RZ, 0x3c, !PT ;  /* 0x0000000707077c12 */ /* 0x000fe2000f8e3cff */
[----:B------:R-:W-:Y:S07]  /*1ef0*/  @P2 BRA `(.L_x_29) ;  /* 0xfffffff800a82947 */ /* 0x000fee000383ffff */
.L_x_22:
[----:B------:R-:W3:Y:S02]  /*1f00*/  LDC R0, c[0x0][0x28c] ;  /* 0x0000a300ff007b82 */ /* 0x000ee40000000800 */
[----:B---3--:R-:W-:-:S13]  /*1f10*/  ISETP.GE.AND P1, PT, R0, 0x1, PT ;  /* 0x000000010000780c */ /* 0x008fda0003f26270 */
[----:B------:R-:W-:Y:S05]  /*1f20*/  @!P1 BRA `(.L_x_30) ;  /* 0x0000000000409947 */ /* 0x000fea0003800000 */
[----:B------:R-:W-:Y:S05]  /*1f30*/  @!P0 BRA `(.L_x_31) ;  /* 0x0000000000048947 */ /* 0x000fea0003800000 */
[----:B------:R-:W-:Y:S01]  /*1f40*/  BPT.TRAP 0x1 ;  /* 0x000000040000795c */ /* 0x000fe20000300000 */
.L_x_31:
[----:B------:R-:W-:Y:S01]  /*1f50*/  ISETP.NE.AND P0, PT, R22, RZ, PT ;  /* 0x000000ff1600720c */ /* 0x000fe20003f05270 */
[----:B------:R-:W-:-:S12]  /*1f60*/  UISETP.LT.AND UP1, UPT, UR40, 0x1, UPT ;  /* 0x000000012800788c */ /* 0x000fd8000bf21270 */
[----:B------:R-:W-:-:S05]  /*1f70*/  VOTEU.ANY UP0, P0 ;  /* 0x00000000003f7886 */ /* 0x000fca0000000100 */
[----:B------:R-:W-:-:S04]  /*1f80*/  @UP0 USEL UR4, UR40, 0x1, UP1 ;  /* 0x0000000128040887 */ /* 0x000fc80008800000 */
[----:B------:R-:W-:-:S06]  /*1f90*/  @UP0 UIADD3 UR4, UR39, UR40, -UR4 ;  /* 0x0000002827040290 */ /* 0x000fcc000fffe804 */
[----:B------:R-:W-:-:S04]  /*1fa0*/  IMAD.U32 R0, RZ, RZ, UR4 ;  /* 0x00000004ff007e24 */ /* 0x000fc8000f8e00ff */
[----:B------:R-:W-:-:S05]  /*1fb0*/  @P0 IMAD.SHL.U32 R0, R0, 0x8, RZ ;  /* 0x0000000800000824 */ /* 0x000fca00078e00ff */
[----:B------:R-:W-:-:S04]  /*1fc0*/  @P0 LOP3.LUT R0, R0, 0x18, RZ, 0xc0, !PT ;  /* 0x0000001800000812 */ /* 0x000fc800078ec0ff */
[----:B------:R-:W-:-:S04]  /*1fd0*/  @P0 IADD3 R3, R6, 0x20, R0 ;  /* 0x0000002006030810 */ /* 0x000fc80007ffe000 */
[----:B------:R-:W-:-:S04]  /*1fe0*/  @P0 PRMT R3, R152, 0x654, R3 ;  /* 0x0000065498030816 */ /* 0x000fc80000000003 */
[----:B------:R3:W-:Y:S01]  /*1ff0*/  @P0 SYNCS.ARRIVE.TRANS64.RED.A1T0 RZ, [R3+URZ], RZ ;  /* 0x000000ff03ff09a7 */ /* 0x0007e2000810043f */
[----:B------:R-:W-:-:S13]  /*2000*/  ISETP.GT.U32.AND P0, PT, R19, 0x1, PT ;  /* 0x000000011300780c */ /* 0x000fda0003f04070 */
[----:B---3--:R-:W-:Y:S05]  /*2010*/  @P0 BRA `(.L_x_30) ;  /* 0x0000000000040947 */ /* 0x008fea0003800000 */
[----:B------:R-:W-:Y:S01]  /*2020*/  BPT.TRAP 0x1 ;  /* 0x000000040000795c */ /* 0x000fe20000300000 */
.L_x_30:
[----:B------:R-:W3:Y:S01]  /*2030*/  LDC R6, c[0x0][0x288] ;  /* 0x0000a200ff067b82 */ /* 0x000ee20000000800 */
[--C-:B------:R-:W-:Y:S01]  /*2040*/  SHF.R.U32.HI R0, RZ, 0x2, R18.reuse ;  /* 0x00000002ff007819 */ /* 0x100fe20000011612 */
[----:B------:R-:W-:Y:S01]  /*2050*/  UIADD3 UR39, UR40, UR39, URZ ;  /* 0x0000002728277290 */ /* 0x000fe2000fffe03f */
[----:B01----:R-:W-:Y:S01]  /*2060*/  SHF.R.U32.HI R5, RZ, 0x7, R18 ;  /* 0x00000007ff057819 */ /* 0x003fe20000011612 */
[----:B------:R-:W-:Y:S01]  /*2070*/  IMAD.SHL.U32 R13, R154, 0x80, RZ ;  /* 0x000000809a0d7824 */ /* 0x000fe200078e00ff */
[----:B------:R-:W-:Y:S01]  /*2080*/  LOP3.LUT R3, R0, 0x7, RZ, 0xc0, !PT ;  /* 0x0000000700037812 */ /* 0x000fe200078ec0ff */
[----:B------:R-:W-:Y:S01]  /*2090*/  USHF.R.U32.HI UR4, URZ, 0x2, UR39 ;  /* 0x000000023f047899 */ /* 0x000fe20008011627 */
[----:B------:R-:W-:Y:S01]  /*20a0*/  LOP3.LUT R4, R18, 0x60, RZ, 0xc0, !PT ;  /* 0x0000006012047812 */ /* 0x000fe200078ec0ff */
[----:B------:R-:W-:Y:S01]  /*20b0*/  ULDC UR8, c[0x0][0x284] ;  /* 0x0000a10000087ab9 */ /* 0x000fe20000000800 */
[----:B------:R-:W-:Y:S01]  /*20c0*/  LOP3.LUT R0, R5, 0x1, RZ, 0xc0, !PT ;  /* 0x0000000105007812 */ /* 0x000fe200078ec0ff */
[----:B------:R-:W-:Y:S01]  /*20d0*/  ULOP3.LUT UR4, UR4, 0x1, URZ, 0xc0, !UPT ;  /* 0x0000000104047892 */ /* 0x000fe2000f8ec03f */
[----:B------:R-:W-:Y:S01]  /*20e0*/  SHF.R.U32.HI R10, RZ, 0x1, R4 ;  /* 0x00000001ff0a7819 */ /* 0x000fe20000011604 */
[----:B------:R-:W-:Y:S01]  /*20f0*/  UISETP.GT.U32.AND UP1, UPT, UR39, 0x3, UPT ;  /* 0x000000032700788c */ /* 0x000fe2000bf24070 */
[----:B------:R-:W-:Y:S01]  /*2100*/  SHF.R.S32.HI R21, RZ, 0x1f, R23 ;  /* 0x0000001fff157819 */ /* 0x000fe20000011417 */
[----:B------:R-:W-:Y:S01]  /*2110*/  IMAD.SHL.U32 R4, R0, 0x40, RZ ;  /* 0x0000004000047824 */ /* 0x000fe200078e00ff */
[--C-:B------:R-:W-:Y:S01]  /*2120*/  IADD3 R5, RZ, -R10, -R3.reuse ;  /* 0x8000000aff057210 */ /* 0x100fe20007ffe803 */
[----:B------:R-:W-:Y:S01]  /*2130*/  UISETP.NE.U32.AND UP0, UPT, UR4, 0x1, UPT ;  /* 0x000000010400788c */ /* 0x000fe2000bf05070 */
[----:B------:R-:W-:Y:S01]  /*2140*/  IMAD.WIDE R8, R153, 0x100, RZ ;  /* 0x0000010099087825 */ /* 0x000fe200078e02ff */
[----:B------:R-:W-:Y:S01]  /*2150*/  ULDC.64 UR6, c[0x0][0x5d0] ;  /* 0x0001740000067ab9 */ /* 0x000fe20000000a00 */
[----:B--2---:R-:W-:Y:S01]  /*2160*/  LOP3.LUT R157, R4, 0x40, R3, 0xe2, !PT ;  /* 0x00000040049d7812 */ /* 0x004fe200078ee203 */
[----:B------:R-:W-:Y:S01]  /*2170*/  UISETP.LT.U32.AND UP1, UPT, UR40, 0x4, UP1 ;  /* 0x000000042800788c */ /* 0x000fe20008f21070 */
[----:B------:R-:W-:Y:S01]  /*2180*/  LOP3.LUT R3, R18, 0x3, RZ, 0xc0, !PT ;  /* 0x0000000312037812 */ /* 0x000fe200078ec0ff */
[----:B------:R-:W-:Y:S01]  /*2190*/  UISETP.GT.U32.AND UP0, UPT, UR40, 0x3, !UP0 ;  /* 0x000000032800788c */ /* 0x000fe2000c704070 */
[----:B------:R-:W-:Y:S01]  /*21a0*/  IMAD R4, R21, UR6, RZ ;  /* 0x0000000615047c24 */ /* 0x000fe2000f8e02ff */
[----:B---3--:R-:W-:Y:S01]  /*21b0*/  ISETP.GE.AND P0, PT, R13, R6, PT ;  /* 0x000000060d00720c */ /* 0x008fe20003f06270 */
[----:B------:R-:W-:Y:S01]  /*21c0*/  IMAD R0, R0, -0x40, R5 ;  /* 0xffffffc000007824 */ /* 0x000fe200078e0205 */
[----:B------:R-:W-:Y:S01]  /*21d0*/  USEL UR5, URZ, 0x1, !UP1 ;  /* 0x000000013f057887 */ /* 0x000fe2000c800000 */
[----:B------:R-:W-:Y:S01]  /*21e0*/  IMAD R12, R3, -0x2, R6 ;  /* 0xfffffffe030c7824 */ /* 0x000fe200078e0206 */
[----:B------:R-:W-:Y:S01]  /*21f0*/  USEL UR4, URZ, 0x1, !UP0 ;  /* 0x000000013f047887 */ /* 0x000fe2000c000000 */
[----:B------:R-:W-:Y:S01]  /*2200*/  IMAD.SHL.U32 R3, R153, 0x100, RZ ;  /* 0x0000010099037824 */ /* 0x000fe200078e00ff */
[----:B------:R-:W-:Y:S01]  /*2210*/  ULOP3.LUT UR39, UR39, 0x3, URZ, 0xc0, !UPT ;  /* 0x0000000327277892 */ /* 0x000fe2000f8ec03f */
[----:B------:R-:W-:Y:S01]  /*2220*/  IMAD.SHL.U32 R6, R18, 0x2, RZ ;  /* 0x0000000212067824 */ /* 0x000fe200078e00ff */
[----:B------:R-:W-:Y:S01]  /*2230*/  ULOP3.LUT UR38, UR4, UR38, UR5, 0x96, !UPT ;  /* 0x0000002604267292 */ /* 0x000fe2000f8e9605 */
[----:B------:R-:W-:Y:S01]  /*2240*/  IMAD R11, R23, UR7, R4 ;  /* 0x00000007170b7c24 */ /* 0x000fe2000f8e0204 */
[----:B------:R-:W-:Y:S01]  /*2250*/  ISETP.GE.OR P0, PT, R3, UR8, P0 ;  /* 0x0000000803007c0c */ /* 0x000fe20008706670 */
[----:B------:R-:W-:Y:S01]  /*2260*/  IMAD.MOV.U32 R153, RZ, RZ, -0x1 ;  /* 0xffffffffff997424 */ /* 0x000fe200078e00ff */
[----:B------:R-:W-:-:S02]  /*2270*/  LOP3.LUT R6, R13, 0x6, R6, 0xf8, !PT ;  /* 0x000000060d067812 */ /* 0x000fc400078ef806 */
[----:B------:R-:W-:Y:S01]  /*2280*/  IADD3 R3, -R3, UR8, R0 ;  /* 0x0000000803037c10 */ /* 0x000fe2000fffe100 */
[----:B------:R-:W-:Y:S01]  /*2290*/  IMAD.IADD R0, R12, 0x1, -R13 ;  /* 0x000000010c007824 */ /* 0x000fe200078e0a0d */
[----:B------:R-:W-:Y:S02]  /*22a0*/  SHF.R.S32.HI R7, RZ, 0x1f, R6 ;  /* 0x0000001fff077819 */ /* 0x000fe40000011406 */
[----:B------:R-:W-:Y:S01]  /*22b0*/  LOP3.LUT R157, R8, R157, R10, 0xfe, !PT ;  /* 0x0000009d089d7212 */ /* 0x000fe200078efe0a */
[----:B------:R-:W-:-:S04]  /*22c0*/  IMAD.WIDE.U32 R4, R23, UR6, R6 ;  /* 0x0000000617047c25 */ /* 0x000fc8000f8e0006 */
[----:B------:R-:W-:Y:S01]  /*22d0*/  IMAD.MOV.U32 R10, RZ, RZ, R4 ;  /* 0x000000ffff0a7224 */ /* 0x000fe200078e0004 */
[----:B------:R-:W-:Y:S01]  /*22e0*/  IADD3 R11, R5, R11, RZ ;  /* 0x0000000b050b7210 */ /* 0x000fe20007ffe0ff */
[----:B------:R-:W-:Y:S06]  /*22f0*/  @P0 BRA `(.L_x_32) ;  /* 0x0000008400680947 */ /* 0x000fec0003800000 */
[----:B------:R-:W0:Y:S01]  /*2300*/  LDC.64 R4, c[0x0][0x5c8] ;  /* 0x00017200ff047b82 */ /* 0x000e220000000a00 */
[----:B-----5:R-:W-:Y:S01]  /*2310*/  FSETP.NEU.AND P0, PT, R156, RZ, PT ;  /* 0x000000ff9c00720b */ /* 0x020fe20003f0d000 */
[----:B------:R-:W-:Y:S01]  /*2320*/  BSSY B0, `(.L_x_32) ;  /* 0x0000857000007945 */ /* 0x000fe20003800000 */
[----:B------:R-:W-:-:S04]  /*2330*/  ISETP.GT.AND P3, PT, R3, RZ, PT ;  /* 0x000000ff0300720c */ /* 0x000fc80003f64270 */
[----:B------:R-:W-:Y:S01]  /*2340*/  ISETP.GT.AND P1, PT, R0, RZ, P3 ;  /* 0x000000ff0000720c */ /* 0x000fe20001f24270 */
[-C--:B0-----:R-:W-:Y:S02]  /*2350*/  IMAD R12, R9, R4.reuse, RZ ;  /* 0x00000004090c7224 */ /* 0x081fe400078e02ff */
[----:B------:R-:W-:-:S04]  /*2360*/  IMAD.WIDE.U32 R168, R157, R4, R10 ;  /* 0x000000049da87225 */ /* 0x000fc800078e000a */
[----:B------:R-:W-:-:S04]  /*2370*/  IMAD R11, R157, R5, R12 ;  /* 0x000000059d0b7224 */ /* 0x000fc800078e020c */
[----:B------:R-:W-:Y:S01]  /*2380*/  IMAD.IADD R167, R169, 0x1, R11 ;  /* 0x00000001a9a77824 */ /* 0x000fe200078e020b */
[----:B------:R-:W-:Y:S06]  /*2390*/  @!P0 BRA `(.L_x_33) ;  /* 0x0000006000088947 */ /* 0x000fec0003800000 */
[----:B------:R-:W0:Y:S01]  /*23a0*/  LDC.64 R12, c[0x0][0x5b8] ;  /* 0x00016e00ff0c7b82 */ /* 0x000e220000000a00 */
[----:B------:R-:W-:-:S07]  /*23b0*/  ULDC.64 UR4, c[0x0][0x5c0] ;  /* 0x0001700000047ab9 */ /* 0x000fce0000000a00 */
[----:B------:R-:W1:Y:S08]  /*23c0*/  LDC.64 R14, c[0x0][0x5b0] ;  /* 0x00016c00ff0e7b82 */ /* 0x000e700000000a00 */
[----:B------:R-:W2:Y:S01]  /*23d0*/  LDC.64 R10, c[0x0][0x5a8] ;  /* 0x00016a00ff0a7b82 */ /* 0x000ea20000000a00 */
[----:B0-----:R-:W-:-:S04]  /*23e0*/  IMAD R20, R21, R12, RZ ;  /* 0x0000000c15147224 */ /* 0x001fc800078e02ff */
[C---:B------:R-:W-:Y:S02]  /*23f0*/  IMAD R13, R23.reuse, R13, R20 ;  /* 0x0000000d170d7224 */ /* 0x040fe400078e0214 */
[----:B------:R-:W-:-:S04]  /*2400*/  IMAD.WIDE.U32 R20, R23, R12, R6 ;  /* 0x0000000c17147225 */ /* 0x000fc800078e0006 */
[-C--:B-1----:R-:W-:Y:S02]  /*2410*/  IMAD R154, R9, R14.reuse, RZ ;  /* 0x0000000e099a7224 */ /* 0x082fe400078e02ff */
[----:B------:R-:W-:Y:S02]  /*2420*/  IMAD.IADD R159, R21, 0x1, R13 ;  /* 0x00000001159f7824 */ /* 0x000fe400078e020d */
[----:B------:R-:W-:Y:S02]  /*2430*/  IMAD.MOV.U32 R158, RZ, RZ, R20 ;  /* 0x000000ffff9e7224 */ /* 0x000fe400078e0014 */
[C---:B------:R-:W-:Y:S02]  /*2440*/  IMAD R169, R157.reuse, R15, R154 ;  /* 0x0000000f9da97224 */ /* 0x040fe400078e029a */
[----:B------:R-:W-:-:S04]  /*2450*/  IMAD.WIDE.U32 R160, R157, R14, R158 ;  /* 0x0000000e9da07225 */ /* 0x000fc800078e009e */
[----:B------:R-:W-:Y:S01]  /*2460*/  IMAD.IADD R154, R161, 0x1, R169 ;  /* 0x00000001a19a7824 */ /* 0x000fe200078e02a9 */
[----:B--2---:R-:W-:-:S04]  /*2470*/  LEA R162, P0, R160, R10, 0x1 ;  /* 0x0000000aa0a27211 */ /* 0x004fc800078008ff */
[----:B------:R-:W-:-:S05]  /*2480*/  LEA.HI.X R163, R160, R11, R154, 0x1, P0 ;  /* 0x0000000ba0a37211 */ /* 0x000fca00000f0c9a */
[----:B------:R-:W2:Y:S01]  /*2490*/  @P1 LDG.E.LTC128B.U16 R154, desc[UR36][R162.64] ;  /* 0x00000024a29a1981 */ /* 0x000ea2000c1e1520 */
[----:B------:R-:W-:Y:S01]  /*24a0*/  IMAD.WIDE.U32 R164, R157, R14, R6 ;  /* 0x0000000e9da47225 */ /* 0x000fe200078e0006 */
[----:B------:R-:W-:Y:S01]  /*24b0*/  ISETP.GT.AND P2, PT, R0, 0x1, P3 ;  /* 0x000000010000780c */ /* 0x000fe20001f44270 */
[----:B------:R-:W-:Y:S01]  /*24c0*/  BSSY B1, `(.L_x_34) ;  /* 0x0000012000017945 */ /* 0x000fe20003800000 */
[----:B------:R-:W-:Y:S01]  /*24d0*/  LEA R160, P0, R168, UR4, 0x1 ;  /* 0x00000004a8a07c11 */ /* 0x000fe2000f8008ff */
[----:B------:R-:W-:Y:S02]  /*24e0*/  IMAD.IADD R165, R169, 0x1, R165 ;  /* 0x00000001a9a57824 */ /* 0x000fe400078e02a5 */
[----:B------:R-:W-:-:S04]  /*24f0*/  IMAD.WIDE.U32 R164, R23, R12, R164 ;  /* 0x0000000c17a47225 */ /* 0x000fc800078e00a4 */
[----:B--2---:R-:W-:-:S04]  /*2500*/  IMAD.U32 R161, R154, 0x10000, RZ ;  /* 0x000100009aa17824 */ /* 0x004fc800078e00ff */
[----:B------:R-:W-:-:S04]  /*2510*/  FMUL R161, R161, R156 ;  /* 0x0000009ca1a17220 */ /* 0x000fc80000400000 */
[----:B------:R-:W-:Y:S01]  /*2520*/  FFMA R161, R88, R155, R161 ;  /* 0x0000009b58a17223 */ /* 0x000fe200000000a1 */
[----:B------:R-:W-:-:S04]  /*2530*/  IMAD.IADD R88, R13, 0x1, R165 ;  /* 0x000000010d587824 */ /* 0x000fc800078e02a5 */
[----:B------:R-:W-:Y:S02]  /*2540*/  F2FP.BF16.F32.PACK_AB R163, RZ, R161 ;  /* 0x000000a1ffa3723e */ /* 0x000fe400000010ff */
[----:B------:R-:W-:Y:S02]  /*2550*/  LEA.HI.X R161, R168, UR5, R167, 0x1, P0 ;  /* 0x00000005a8a17c11 */ /* 0x000fe400080f0ca7 */
[----:B------:R-:W-:Y:S02]  /*2560*/  PRMT R165, R163, 0x7610, R165 ;  /* 0x00007610a3a57816 */ /* 0x000fe400000000a5 */
[----:B------:R-:W-:-:S03]  /*2570*/  LEA R162, P0, R164, R10, 0x1 ;  /* 0x0000000aa4a27211 */ /* 0x000fc600078008ff */
[----:B------:R0:W-:Y:S01]  /*2580*/  @P1 STG.E.U16 desc[UR36][R160.64], R165 ;  /* 0x000000a5a0001986 */ /* 0x0001e2000c101524 */
[----:B------:R-:W-:Y:S01]  /*2590*/  LEA.HI.X R163, R164, R11, R88, 0x1, P0 ;  /* 0x0000000ba4a37211 */ /* 0x000fe200000f0c58 */
[C---:B------:R-:W-:Y:S01]  /*25a0*/  IMAD.SHL.U32 R164, R14.reuse, 0x8, RZ ;  /* 0x000000080ea47824 */ /* 0x040fe200078e00ff */
[----:B0-----:R-:W-:Y:S01]  /*25b0*/  SHF.L.U64.HI R165, R14, 0x3, R15 ;  /* 0x000000030ea57819 */ /* 0x001fe2000001020f */
[----:B------:R-:W-:Y:S06]  /*25c0*/  @!P2 BRA `(.L_x_35) ;  /* 0x000000000004a947 */ /* 0x000fec0003800000 */
[----:B------:R0:W5:Y:S02]  /*25d0*/  LDG.E.LTC128B.U16 R154, desc[UR36][R162.64+0x2] ;  /* 0x00000224a29a7981 */ /* 0x000164000c1e1520 */
.L_x_35:
[----:B------:R-:W-:Y:S05]  /*25e0*/  BSYNC B1 ;  /* 0x0000000000017941 */ /* 0x000fea0003800000 */
.L_x_34:
[----:B-----5:R-:W-:Y:S01]  /*25f0*/  IMAD.U32 R167, R154, 0x10000, RZ ;  /* 0x000100009aa77824 */ /* 0x020fe200078e00ff */
[----:B------:R-:W-:Y:S01]  /*2600*/  ISETP.GT.AND P0, PT, R3, 0x8, PT ;  /* 0x000000080300780c */ /* 0x000fe20003f04270 */
[----:B------:R-:W-:-:S04]  /*2610*/  IMAD.WIDE.U32 R172, R157, R14, R164 ;  /* 0x0000000e9dac7225 */ /* 0x000fc800078e00a4 */
[----:B------:R-:W-:Y:S01]  /*2620*/  FMUL R88, R167, R156 ;  /* 0x0000009ca7587220 */ /* 0x000fe20000400000 */
[----:B------:R-:W-:Y:S01]  /*2630*/  ISETP.GT.AND P1, PT, R0, RZ, P0 ;  /* 0x000000ff0000720c */ /* 0x000fe20000724270 */
[----:B------:R-:W-:Y:S01]  /*2640*/  IMAD.IADD R171, R169, 0x1, R173 ;  /* 0x00000001a9ab7824 */ /* 0x000fe200078e02ad */
[----:B------:R-:W-:Y:S01]  /*2650*/  IADD3 R167, P4, R20, R172, RZ ;  /* 0x000000ac14a77210 */ /* 0x000fe20007f9e0ff */
[----:B------:R-:W-:-:S03]  /*2660*/  FFMA R89, R89, R155, R88 ;  /* 0x0000009b59597223 */ /* 0x000fc60000000058 */
[----:B------:R-:W-:Y:S02]  /*2670*/  IADD3.X R168, R171, R159, RZ, P4, !PT ;  /* 0x0000009faba87210 */ /* 0x000fe400027fe4ff */
[C---:B------:R-:W-:Y:S02]  /*2680*/  LEA R88, P4, R167.reuse, R10, 0x1 ;  /* 0x0000000aa7587211 */ /* 0x040fe400078808ff */
[----:B------:R-:W-:Y:S02]  /*2690*/  F2FP.BF16.F32.PACK_AB R169, RZ, R89 ;  /* 0x00000059ffa9723e */ /* 0x000fe400000010ff */
[--C-:B------:R-:W-:Y:S02]  /*26a0*/  LEA.HI.X R89, R167, R11, R168.reuse, 0x1, P4 ;  /* 0x0000000ba7597211 */ /* 0x100fe400020f0ca8 */
[----:B------:R-:W-:-:S05]  /*26b0*/  PRMT R168, R169, 0x7610, R168 ;  /* 0x00007610a9a87816 */ /* 0x000fca00000000a8 */
[----:B------:R1:W-:Y:S04]  /*26c0*/  @P2 STG.E.U16 desc[UR36][R160.64+0x2], R168 ;  /* 0x000002a8a0002986 */ /* 0x0003e8000c101524 */
[----:B------:R2:W3:Y:S01]  /*26d0*/  @P1 LDG.E.LTC128B.U16 R154, desc[UR36][R88.64] ;  /* 0x00000024589a1981 */ /* 0x0004e2000c1e1520 */
[----:B------:R-:W-:Y:S01]  /*26e0*/  IMAD.SHL.U32 R167, R4, 0x10, RZ ;  /* 0x0000001004a77824 */ /* 0x000fe200078e00ff */
[----:B------:R-:W-:Y:S01]  /*26f0*/  IADD3 R172, P2, R6, R172, RZ ;  /* 0x000000ac06ac7210 */ /* 0x000fe20007f5e0ff */
[----:B------:R-:W-:Y:S03]  /*2700*/  BSSY B1, `(.L_x_36) ;  /* 0x0000011000017945 */ /* 0x000fe60003800000 */
[----:B------:R-:W-:Y:S01]  /*2710*/  IADD3 R170, P4, R167, R160, RZ ;  /* 0x000000a0a7aa7210 */ /* 0x000fe20007f9e0ff */
[----:B------:R-:W-:Y:S01]  /*2720*/  IMAD.X R173, R7, 0x1, R171, P2 ;  /* 0x0000000107ad7824 */ /* 0x000fe200010e06ab */
[----:B------:R-:W-:Y:S01]  /*2730*/  ISETP.GT.AND P2, PT, R0, 0x1, P0 ;  /* 0x000000010000780c */ /* 0x000fe20000744270 */
[----:B------:R-:W-:-:S04]  /*2740*/  IMAD.WIDE.U32 R172, R23, R12, R172 ;  /* 0x0000000c17ac7225 */ /* 0x000fc800078e00ac */
[----:B-1----:R-:W-:Y:S01]  /*2750*/  IMAD.IADD R168, R13, 0x1, R173 ;  /* 0x000000010da87824 */ /* 0x002fe200078e02ad */
[----:B--2---:R-:W-:-:S04]  /*2760*/  LEA R88, P5, R172, R10, 0x1 ;  /* 0x0000000aac587211 */ /* 0x004fc800078a08ff */
[----:B------:R-:W-:Y:S01]  /*2770*/  LEA.HI.X R89, R172, R11, R168, 0x1, P5 ;  /* 0x0000000bac597211 */ /* 0x000fe200028f0ca8 */
[----:B---3--:R-:W-:-:S04]  /*2780*/  IMAD.U32 R169, R154, 0x10000, RZ ;  /* 0x000100009aa97824 */ /* 0x008fc800078e00ff */
[----:B------:R-:W-:-:S04]  /*2790*/  FMUL R169, R169, R156 ;  /* 0x0000009ca9a97220 */ /* 0x000fc80000400000 */
[----:B------:R-:W-:Y:S01]  /*27a0*/  FFMA R90, R90, R155, R169 ;  /* 0x0000009b5a5a7223 */ /* 0x000fe200000000a9 */
[----:B------:R-:W-:-:S04]  /*27b0*/  SHF.L.U64.HI R169, R4, 0x4, R5 ;  /* 0x0000000404a97819 */ /* 0x000fc80000010205 */
[----:B------:R-:W-:Y:S01]  /*27c0*/  F2FP.BF16.F32.PACK_AB R90, RZ, R90 ;  /* 0x0000005aff5a723e */ /* 0x000fe200000010ff */
[----:B------:R-:W-:-:S05]  /*27d0*/  IMAD.X R171, R169, 0x1, R161, P4 ;  /* 0x00000001a9ab7824 */ /* 0x000fca00020e06a1 */
[----:B------:R1:W-:Y:S01]  /*27e0*/  @P1 STG.E.U16 desc[UR36][R170.64], R90 ;  /* 0x0000005aaa001986 */ /* 0x0003e2000c101524 */
[----:B------:R-:W-:Y:S05]  /*27f0*/  @!P2 BRA `(.L_x_37) ;  /* 0x000000000004a947 */ /* 0x000fea0003800000 */
[----:B------:R2:W5:Y:S02]  /*2800*/  LDG.E.LTC128B.U16 R154, desc[UR36][R88.64+0x2] ;  /* 0x00000224589a7981 */ /* 0x000564000c1e1520 */
.L_x_37:
[----:B------:R-:W-:Y:S05]  /*2810*/  BSYNC B1 ;  /* 0x0000000000017941 */ /* 0x000fea0003800000 */
.L_x_36:
[----:B-----5:R-:W-:Y:S01]  /*2820*/  IMAD.U32 R173, R154, 0x10000, RZ ;  /* 0x000100009aad7824 */ /* 0x020fe200078e00ff */
[----:B------:R-:W-:Y:S01]  /*2830*/  ISETP.GT.AND P1, PT, R0, 0x8, P3 ;  /* 0x000000080000780c */ /* 0x000fe20001f24270 */
[----:B------:R-:W-:Y:S02]  /*2840*/  BSSY B1, `(.L_x_38) ;  /* 0x000000a000017945 */ /* 0x000fe40003800000 */
[----:B-1----:R-:W-:-:S04]  /*2850*/  FMUL R90, R173, R156 ;  /* 0x0000009cad5a7220 */ /* 0x002fc80000400000 */
[----:B------:R-:W-:Y:S01]  /*2860*/  FFMA R90, R91, R155, R90 ;  /* 0x0000009b5b5a7223 */ /* 0x000fe2000000005a */
[----:B------:R-:W-:-:S04]  /*2870*/  @P2 IMAD.MOV.U32 R91, RZ, RZ, R171 ;  /* 0x000000ffff5b2224 */ /* 0x000fc800078e00ab */
[----:B------:R-:W-:-:S04]  /*2880*/  F2FP.BF16.F32.PACK_AB R90, RZ, R90 ;  /* 0x0000005aff5a723e */ /* 0x000fc800000010ff */
[----:B------:R-:W-:Y:S01]  /*2890*/  PRMT R168, R90, 0x7610, R168 ;  /* 0x000076105aa87816 */ /* 0x000fe200000000a8 */
[----:B------:R-:W-:-:S05]  /*28a0*/  @P2 IMAD.MOV.U32 R90, RZ, RZ, R170 ;  /* 0x000000ffff5a2224 */ /* 0x000fca00078e00aa */
[----:B------:R1:W-:Y:S01]  /*28b0*/  @P2 STG.E.U16 desc[UR36][R90.64+0x2], R168 ;  /* 0x000002a85a002986 */ /* 0x0003e2000c101524 */
[----:B------:R-:W-:Y:S05]  /*28c0*/  @!P1 BRA `(.L_x_39) ;  /* 0x0000000000049947 */ /* 0x000fea0003800000 */
[----:B------:R3:W5:Y:S02]  /*28d0*/  LDG.E.LTC128B.U16 R154, desc[UR36][R162.64+0x10] ;  /* 0x00001024a29a7981 */ /* 0x000764000c1e1520 */
.L_x_39:
[----:B------:R-:W-:Y:S05]  /*28e0*/  BSYNC B1 ;  /* 0x0000000000017941 */ /* 0x000fea0003800000 */
.L_x_38:
[----:B-1---5:R-:W-:Y:S01]  /*28f0*/  IMAD.U32 R91, R154, 0x10000, RZ ;  /* 0x000100009a5b7824 */ /* 0x022fe200078e00ff */
[----:B------:R-:W-:Y:S01]  /*2900*/  ISETP.GT.AND P2, PT, R0, 0x9, P3 ;  /* 0x000000090000780c */ /* 0x000fe20001f44270 */
[----:B------:R-:W-:Y:S01]  /*2910*/  @P1 IMAD.MOV.U32 R90, RZ, RZ, R160 ;  /* 0x000000ffff5a1224 */ /* 0x000fe200078e00a0 */
[----:B------:R-:W-:Y:S01]  /*2920*/  BSSY B1, `(.L_x_40) ;  /* 0x0000009000017945 */ /* 0x000fe20003800000 */
[----:B------:R-:W-:-:S04]  /*2930*/  FMUL R91, R91, R156 ;  /* 0x0000009c5b5b7220 */ /* 0x000fc80000400000 */
[----:B------:R-:W-:-:S05]  /*2940*/  FFMA R91, R92, R155, R91 ;  /* 0x0000009b5c5b7223 */ /* 0x000fca000000005b */
[----:B------:R-:W-:-:S04]  /*2950*/  F2FP.BF16.F32.PACK_AB R91, RZ, R91 ;  /* 0x0000005bff5b723e */ /* 0x000fc800000010ff */
[----:B------:R-:W-:Y:S01]  /*2960*/  PRMT R92, R91, 0x7610, R92 ;  /* 0x000076105b5c7816 */ /* 0x000fe2000000005c */
[----:B------:R-:W-:-:S05]  /*2970*/  @P1 IMAD.MOV.U32 R91, RZ, RZ, R161 ;  /* 0x000000ffff5b1224 */ /* 0x000fca00078e00a1 */
[----:B------:R1:W-:Y:S01]  /*2980*/  @P1 STG.E.U16 desc[UR36][R90.64+0x10], R92 ;  /* 0x0000105c5a001986 */ /* 0x0003e2000c101524 */
[----:B------:R-:W-:Y:S05]  /*2990*/  @!P2 BRA `(.L_x_41) ;  /* 0x000000000004a947 */ /* 0x000fea0003800000 */
[----:B------:R4:W5:Y:S02]  /*29a0*/  LDG.E.LTC128B.U16 R154, desc[UR36][R162.64+0x12] ;  /* 0x00001224a29a7981 */ /* 0x000964000c1e1520 */
.L_x_41:
[----:B------:R-:W-:Y:S05]  /*29b0*/  BSYNC B1 ;  /* 0x0000000000017941 */ /* 0x000fea0003800000 */
.L_x_40:
[----:B-1---5:R-:W-:Y:S01]  /*29c0*/  IMAD.U32 R91, R154, 0x10000, RZ ;  /* 0x000100009a5b7824 */ /* 0x022fe200078e00ff */
[----:B------:R-:W-:Y:S01]  /*29d0*/  ISETP.GT.AND P1, PT, R0, 0x8, P0 ;  /* 0x000000080000780c */ /* 0x000fe20000724270 */
[----:B------:R-:W-:Y:S02]  /*29e0*/  BSSY B1, `(.L_x_42) ;  /* 0x000000a000017945 */ /* 0x000fe40003800000 */
[----:B------:R-:W-:Y:S01]  /*29f0*/  FMUL R90, R91, R156 ;  /* 0x0000009c5b5a7220 */ /* 0x000fe20000400000 */
[----:B------:R-:W-:-:S03]  /*2a00*/  @P2 MOV R91, R161 ;  /* 0x000000a1005b2202 */ /* 0x000fc60000000f00 */
[----:B------:R-:W-:-:S05]  /*2a10*/  FFMA R90, R93, R155, R90 ;  /* 0x0000009b5d5a7223 */ /* 0x000fca000000005a */
[----:B------:R-:W-:-:S04]  /*2a20*/  F2FP.BF16.F32.PACK_AB R90, RZ, R90 ;  /* 0x0000005aff5a723e */ /* 0x000fc800000010ff */
[----:B------:R-:W-:Y:S01]  /*2a30*/  PRMT R92, R90, 0x7610, R92 ;  /* 0x000076105a5c7816 */ /* 0x000fe2000000005c */
[----:B------:R-:W-:-:S05]  /*2a40*/  @P2 IMAD.MOV.U32 R90, RZ, RZ, R160 ;  /* 0x000000ffff5a2224 */ /* 0x000fca00078e00a0 */
[----:B------:R1:W-:Y:S01]  /*2a50*/  @P2 STG.E.U16 desc[UR36][R90.64+0x12], R92 ;  /* 0x0000125c5a002986 */ /* 0x0003e2000c101524 */
[----:B------:R-:W-:Y:S05]  /*2a60*/  @!P1 BRA `(.L_x_43) ;  /* 0x0000000000049947 */ /* 0x000fea0003800000 */
[----:B------:R0:W5:Y:S02]  /*2a70*/  LDG.E.LTC128B.U16 R154, desc[UR36][R88.64+0x10] ;  /* 0x00001024589a7981 */ /* 0x000164000c1e1520 */
.L_x_43:
[----:B------:R-:W-:Y:S05]  /*2a80*/  BSYNC B1 ;  /* 0x0000000000017941 */ /* 0x000fea0003800000 */
.L_x_42:
        /* <DEDUP_REMOVED lines=12> */
.L_x_45:
[----:B------:R-:W-:Y:S05]  /*2b50*/  BSYNC B1 ;  /* 0x0000000000017941 */ /* 0x000fea0003800000 */
.L_x_44:
[----:B-1---5:R-:W-:Y:S01]  /*2b60*/  IMAD.U32 R91, R154, 0x10000, RZ ;  /* 0x000100009a5b7824 */ /* 0x022fe200078e00ff */
[----:B------:R-:W-:Y:S01]  /*2b70*/  ISETP.GT.AND P1, PT, R0, 0x10, P3 ;  /* 0x000000100000780c */ /* 0x000fe20001f24270 */
[----:B------:R-:W-:Y:S02]  /*2b80*/  BSSY B1, `(.L_x_46) ;  /* 0x000000a000017945 */ /* 0x000fe40003800000 */
[----:B------:R-:W-:Y:S01]  /*2b90*/  FMUL R90, R91, R156 ;  /* 0x0000009c5b5a7220 */ /* 0x000fe20000400000 */
[----:B------:R-:W-:-:S03]  /*2ba0*/  @P2 IMAD.MOV.U32 R91, RZ, RZ, R171 ;  /* 0x000000ffff5b2224 */ /* 0x000fc600078e00ab */
[----:B------:R-:W-:-:S05]  /*2bb0*/  FFMA R90, R95, R155, R90 ;  /* 0x0000009b5f5a7223 */ /* 0x000fca000000005a */
[----:B------:R-:W-:-:S04]  /*2bc0*/  F2FP.BF16.F32.PACK_AB R90, RZ, R90 ;  /* 0x0000005aff5a723e */ /* 0x000fc800000010ff */
[----:B------:R-:W-:Y:S01]  /*2bd0*/  PRMT R92, R90, 0x7610, R92 ;  /* 0x000076105a5c7816 */ /* 0x000fe2000000005c */
[----:B------:R-:W-:-:S05]  /*2be0*/  @P2 IMAD.MOV.U32 R90, RZ, RZ, R170 ;  /* 0x000000ffff5a2224 */ /* 0x000fca00078e00aa */
[----:B------:R1:W-:Y:S01]  /*2bf0*/  @P2 STG.E.U16 desc[UR36][R90.64+0x12], R92 ;  /* 0x0000125c5a002986 */ /* 0x0003e2000c101524 */
[----:B------:R-:W-:Y:S05]  /*2c00*/  @!P1 BRA `(.L_x_47) ;  /* 0x0000000000049947 */ /* 0x000fea0003800000 */
[----:B------:R0:W5:Y:S02]  /*2c10*/  LDG.E.LTC128B.U16 R154, desc[UR36][R162.64+0x20] ;  /* 0x00002024a29a7981 */ /* 0x000164000c1e1520 */
.L_x_47:
[----:B------:R-:W-:Y:S05]  /*2c20*/  BSYNC B1 ;  /* 0x0000000000017941 */ /* 0x000fea0003800000 */
.L_x_46:
        /* <DEDUP_REMOVED lines=12> */
.L_x_49:
[----:B------:R-:W-:Y:S05]  /*2cf0*/  BSYNC B1 ;  /* 0x0000000000017941 */ /* 0x000fea0003800000 */
.L_x_48:
        /* <DEDUP_REMOVED lines=12> */
.L_x_51:
[----:B------:R-:W-:Y:S05]  /*2dc0*/  BSYNC B1 ;  /* 0x0000000000017941 */ /* 0x000fea0003800000 */
.L_x_50:
[----:B-1---5:R-:W-:Y:S01]  /*2dd0*/  IMAD.U32 R91, R154, 0x10000, RZ ;  /* 0x000100009a5b7824 */ /* 0x022fe200078e00ff */
[----:B------:R-:W-:Y:S01]  /*2de0*/  @P1 MOV R90, R170 ;  /* 0x000000aa005a1202 */ /* 0x000fe20000000f00 */
[----:B------:R-:W-:Y:S01]  /*2df0*/  BSSY B1, `(.L_x_52) ;  /* 0x000000a000017945 */ /* 0x000fe20003800000 */
[----:B------:R-:W-:Y:S01]  /*2e00*/  ISETP.GT.AND P2, PT, R0, 0x11, P0 ;  /* 0x000000110000780c */ /* 0x000fe20000744270 */
        /* <DEDUP_REMOVED lines=8> */
.L_x_53:
[----:B------:R-:W-:Y:S05]  /*2e90*/  BSYNC B1 ;  /* 0x0000000000017941 */ /* 0x000fea0003800000 */
.L_x_52:
        /* <DEDUP_REMOVED lines=12> */
.L_x_55:
[----:B------:R-:W-:Y:S05]  /*2f60*/  BSYNC B1 ;  /* 0x0000000000017941 */ /* 0x000fea0003800000 */
.L_x_54:
        /* <DEDUP_REMOVED lines=12> */
.L_x_57:
[----:B------:R-:W-:Y:S05]  /*3030*/  BSYNC B1 ;  /* 0x0000000000017941 */ /* 0x000fea0003800000 */
.L_x_56:
        /* <DEDUP_REMOVED lines=12> */
.L_x_59:
[----:B------:R-:W-:Y:S05]  /*3100*/  BSYNC B1 ;  /* 0x0000000000017941 */ /* 0x000fea0003800000 */
.L_x_58:
        /* <DEDUP_REMOVED lines=12> */
.L_x_61:
[----:B------:R-:W-:Y:S05]  /*31d0*/  BSYNC B1 ;  /* 0x0000000000017941 */ /* 0x000fea0003800000 */
.L_x_60:
[----:B-1---5:R-:W-:Y:S01]  /*31e0*/  SHF.L.U32 R91, R154, 0x10, RZ ;  /* 0x000000109a5b7819 */ /* 0x022fe200000006ff */
[----:B------:R-:W-:Y:S01]  /*31f0*/  BSSY B1, `(.L_x_62) ;  /* 0x000000b000017945 */ /* 0x000fe20003800000 */
[----:B------:R-:W-:-:S03]  /*3200*/  ISETP.GT.AND P1, PT, R0, 0x20, P3 ;  /* 0x000000200000780c */ /* 0x000fc60001f24270 */
        /* <DEDUP_REMOVED lines=9> */
.L_x_63:
[----:B------:R-:W-:Y:S05]  /*32a0*/  BSYNC B1 ;  /* 0x0000000000017941 */ /* 0x000fea0003800000 */
.L_x_62:
        /* <DEDUP_REMOVED lines=12> */
.L_x_65:
[----:B------:R-:W-:Y:S05]  /*3370*/  BSYNC B1 ;  /* 0x0000000000017941 */ /* 0x000fea0003800000 */
.L_x_64:
        /* <DEDUP_REMOVED lines=12> */
.L_x_67:
[----:B------:R-:W-:Y:S05]  /*3440*/  BSYNC B1 ;  /* 0x0000000000017941 */ /* 0x000fea0003800000 */
.L_x_66:
        /* <DEDUP_REMOVED lines=12> */
.L_x_69:
[----:B------:R-:W-:Y:S05]  /*3510*/  BSYNC B1 ;  /* 0x0000000000017941 */ /* 0x000fea0003800000 */
.L_x_68:
        /* <DEDUP_REMOVED lines=12> */
.L_x_71:
[----:B------:R-:W-:Y:S05]  /*35e0*/  BSYNC B1 ;  /* 0x0000000000017941 */ /* 0x000fea0003800000 */
.L_x_70:
        /* <DEDUP_REMOVED lines=12> */
.L_x_73:
[----:B------:R-:W-:Y:S05]  /*36b0*/  BSYNC B1 ;  /* 0x0000000000017941 */ /* 0x000fea0003800000 */
.L_x_72:
        /* <DEDUP_REMOVED lines=12> */
.L_x_75:
[----:B------:R-:W-:Y:S05]  /*3780*/  BSYNC B1 ;  /* 0x0000000000017941 */ /* 0x000fea0003800000 */
.L_x_74:
        /* <DEDUP_REMOVED lines=12> */
.L_x_77:
[----:B------:R-:W-:Y:S05]  /*3850*/  BSYNC B1 ;  /* 0x0000000000017941 */ /* 0x000fea0003800000 */
.L_x_76:
        /* <DEDUP_REMOVED lines=12> */
.L_x_79:
[----:B------:R-:W-:Y:S05]  /*3920*/  BSYNC B1 ;  /* 0x0000000000017941 */ /* 0x000fea0003800000 */
.L_x_78:
        /* <DEDUP_REMOVED lines=12> */
.L_x_81:
[----:B------:R-:W-:Y:S05]  /*39f0*/  BSYNC B1 ;  /* 0x0000000000017941 */ /* 0x000fea0003800000 */
.L_x_80:
        /* <DEDUP_REMOVED lines=12> */
.L_x_83:
[----:B------:R-:W-:Y:S05]  /*3ac0*/  BSYNC B1 ;  /* 0x0000000000017941 */ /* 0x000fea0003800000 */
.L_x_82:
        /* <DEDUP_REMOVED lines=12> */
.L_x_85:
[----:B------:R-:W-:Y:S05]  /*3b90*/  BSYNC B1 ;  /* 0x0000000000017941 */ /* 0x000fea0003800000 */
.L_x_84:
        /* <DEDUP_REMOVED lines=12> */
.L_x_87:
[----:B------:R-:W-:Y:S05]  /*3c60*/  BSYNC B1 ;  /* 0x0000000000017941 */ /* 0x000fea0003800000 */
.L_x_86:
        /* <DEDUP_REMOVED lines=12> */
.L_x_89:
[----:B------:R-:W-:Y:S05]  /*3d30*/  BSYNC B1 ;  /* 0x0000000000017941 */ /* 0x000fea0003800000 */
.L_x_88:
        /* <DEDUP_REMOVED lines=12> */
.L_x_91:
[----:B------:R-:W-:Y:S05]  /*3e00*/  BSYNC B1 ;  /* 0x0000000000017941 */ /* 0x000fea0003800000 */
.L_x_90:
        /* <DEDUP_REMOVED lines=12> */
.L_x_93:
[----:B------:R-:W-:Y:S05]  /*3ed0*/  BSYNC B1 ;  /* 0x0000000000017941 */ /* 0x000fea0003800000 */
.L_x_92:
        /* <DEDUP_REMOVED lines=12> */
.L_x_95:
[----:B------:R-:W-:Y:S05]  /*3fa0*/  BSYNC B1 ;  /* 0x0000000000017941 */ /* 0x000fea0003800000 */
.L_x_94:
        /* <DEDUP_REMOVED lines=12> */
.L_x_97:
[----:B------:R-:W-:Y:S05]  /*4070*/  BSYNC B1 ;  /* 0x0000000000017941 */ /* 0x000fea0003800000 */
.L_x_96:
[----:B-1---5:R-:W-:Y:S01]  /*4080*/  IMAD.U32 R91, R154, 0x10000, RZ ;  /* 0x000100009a5b7824 */ /* 0x022fe200078e00ff */
[----:B------:R-:W-:Y:S01]  /*4090*/  ISETP.GT.AND P1, PT, R0, 0x40, P0 ;  /* 0x000000400000780c */ /* 0x000fe20000724270 */
[----:B------:R-:W-:Y:S02]  /*40a0*/  BSSY B1, `(.L_x_98) ;  /* 0x000000a000017945 */ /* 0x000fe40003800000 */
[----:B------:R-:W-:Y:S01]  /*40b0*/  FMUL R90, R91, R156 ;  /* 0x0000009c5b5a7220 */ /* 0x000fe20000400000 */
[----:B------:R-:W-:-:S03]  /*40c0*/  @P2 IMAD.MOV.U32 R91, RZ, RZ, R161 ;  /* 0x000000ffff5b2224 */ /* 0x000fc600078e00a1 */
[----:B------:R-:W-:-:S05]  /*40d0*/  FFMA R90, R121, R155, R90 ;  /* 0x0000009b795a7223 */ /* 0x000fca000000005a */
[----:B------:R-:W-:-:S04]  /*40e0*/  F2FP.BF16.F32.PACK_AB R90, RZ, R90 ;  /* 0x0000005aff5a723e */ /* 0x000fc800000010ff */
[----:B------:R-:W-:Y:S02]  /*40f0*/  PRMT R92, R90, 0x7610, R92 ;  /* 0x000076105a5c7816 */ /* 0x000fe4000000005c */
[----:B------:R-:W-:-:S05]  /*4100*/  @P2 MOV R90, R160 ;  /* 0x000000a0005a2202 */ /* 0x000fca0000000f00 */
[----:B------:R1:W-:Y:S01]  /*4110*/  @P2 STG.E.U16 desc[UR36][R90.64+0x82], R92 ;  /* 0x0000825c5a002986 */ /* 0x0003e2000c101524 */
[----:B------:R-:W-:Y:S05]  /*4120*/  @!P1 BRA `(.L_x_99) ;  /* 0x0000000000049947 */ /* 0x000fea0003800000 */
[----:B------:R0:W5:Y:S02]  /*4130*/  LDG.E.LTC128B.U16 R154, desc[UR36][R88.64+0x80] ;  /* 0x00008024589a7981 */ /* 0x000164000c1e1520 */
.L_x_99:
[----:B------:R-:W-:Y:S05]  /*4140*/  BSYNC B1 ;  /* 0x0000000000017941 */ /* 0x000fea0003800000 */
.L_x_98:
        /* <DEDUP_REMOVED lines=12> */
.L_x_101:
[----:B------:R-:W-:Y:S05]  /*4210*/  BSYNC B1 ;  /* 0x0000000000017941 */ /* 0x000fea0003800000 */
.L_x_100:
        /* <DEDUP_REMOVED lines=12> */
.L_x_103:
[----:B------:R-:W-:Y:S05]  /*42e0*/  BSYNC B1 ;  /* 0x0000000000017941 */ /* 0x000fea0003800000 */
.L_x_102:
        /* <DEDUP_REMOVED lines=12> */
.L_x_105:
[----:B------:R-:W-:Y:S05]  /*43b0*/  BSYNC B1 ;  /* 0x0000000000017941 */ /* 0x000fea0003800000 */
.L_x_104:
        /* <DEDUP_REMOVED lines=12> */
.L_x_107:
[----:B------:R-:W-:Y:S05]  /*4480*/  BSYNC B1 ;  /* 0x0000000000017941 */ /* 0x000fea0003800000 */
.L_x_106:
        /* <DEDUP_REMOVED lines=12> */
.L_x_109:
[----:B------:R-:W-:Y:S05]  /*4550*/  BSYNC B1 ;  /* 0x0000000000017941 */ /* 0x000fea0003800000 */
.L_x_108:
        /* <DEDUP_REMOVED lines=12> */
.L_x_111:
[----:B------:R-:W-:Y:S05]  /*4620*/  BSYNC B1 ;  /* 0x0000000000017941 */ /* 0x000fea0003800000 */
.L_x_110:
        /* <DEDUP_REMOVED lines=12> */
.L_x_113:
[----:B------:R-:W-:Y:S05]  /*46f0*/  BSYNC B1 ;  /* 0x0000000000017941 */ /* 0x000fea0003800000 */
.L_x_112:
        /* <DEDUP_REMOVED lines=12> */
.L_x_115:
[----:B------:R-:W-:Y:S05]  /*47c0*/  BSYNC B1 ;  /* 0x0000000000017941 */ /* 0x000fea0003800000 */
.L_x_114:
[----:B-1---5:R-:W-:Y:S01]  /*47d0*/  SHF.L.U32 R91, R154, 0x10, RZ ;  /* 0x000000109a5b7819 */ /* 0x022fe200000006ff */
[----:B------:R-:W-:Y:S01]  /*47e0*/  @P1 IMAD.MOV.U32 R90, RZ, RZ, R170 ;  /* 0x000000ffff5a1224 */ /* 0x000fe200078e00aa */
[----:B------:R-:W-:Y:S01]  /*47f0*/  ISETP.GT.AND P2, PT, R0, 0x51, P0 ;  /* 0x000000510000780c */ /* 0x000fe20000744270 */
[----:B------:R-:W-:Y:S02]  /*4800*/  BSSY B1, `(.L_x_116) ;  /* 0x0000009000017945 */ /* 0x000fe40003800000 */
        /* <DEDUP_REMOVED lines=8> */
.L_x_117:
[----:B------:R-:W-:Y:S05]  /*4890*/  BSYNC B1 ;  /* 0x0000000000017941 */ /* 0x000fea0003800000 */
.L_x_116:
        /* <DEDUP_REMOVED lines=12> */
.L_x_119:
[----:B------:R-:W-:Y:S05]  /*4960*/  BSYNC B1 ;  /* 0x0000000000017941 */ /* 0x000fea0003800000 */
.L_x_118:
        /* <DEDUP_REMOVED lines=12> */
.L_x_121:
[----:B------:R-:W-:Y:S05]  /*4a30*/  BSYNC B1 ;  /* 0x0000000000017941 */ /* 0x000fea0003800000 */
.L_x_120:
        /* <DEDUP_REMOVED lines=12> */
.L_x_123:
[----:B------:R-:W-:Y:S05]  /*4b00*/  BSYNC B1 ;  /* 0x0000000000017941 */ /* 0x000fea0003800000 */
.L_x_122:
        /* <DEDUP_REMOVED lines=12> */
.L_x_125:
[----:B------:R-:W-:Y:S05]  /*4bd0*/  BSYNC B1 ;  /* 0x0000000000017941 */ /* 0x000fea0003800000 */
.L_x_124:
        /* <DEDUP_REMOVED lines=12> */
.L_x_127:
[----:B------:R-:W-:Y:S05]  /*4ca0*/  BSYNC B1 ;  /* 0x0000000000017941 */ /* 0x000fea0003800000 */
.L_x_126:
        /* <DEDUP_REMOVED lines=12> */
.L_x_129:
[----:B------:R-:W-:Y:S05]  /*4d70*/  BSYNC B1 ;  /* 0x0000000000017941 */ /* 0x000fea0003800000 */
.L_x_128:
        /* <DEDUP_REMOVED lines=12> */
.L_x_131:
[----:B------:R-:W-:Y:S05]  /*4e40*/  BSYNC B1 ;  /* 0x0000000000017941 */ /* 0x000fea0003800000 */
.L_x_130:
[----:B-1---5:R-:W-:Y:S01]  /*4e50*/  IMAD.U32 R91, R154, 0x10000, RZ ;  /* 0x000100009a5b7824 */ /* 0x022fe200078e00ff */
[----:B------:R-:W-:Y:S01]  /*4e60*/  ISETP.GT.AND P2, PT, R0, 0x61, P0 ;  /* 0x000000610000780c */ /* 0x000fe20000744270 */
[----:B------:R-:W-:Y:S01]  /*4e70*/  @P1 IMAD.MOV.U32 R90, RZ, RZ, R170 ;  /* 0x000000ffff5a1224 */ /* 0x000fe200078e00aa */
[----:B------:R-:W-:Y:S01]  /*4e80*/  BSSY B1, `(.L_x_132) ;  /* 0x0000009000017945 */ /* 0x000fe20003800000 */
[----:B------:R-:W-:-:S04]  /*4e90*/  FMUL R91, R91, R156 ;  /* 0x0000009c5b5b7220 */ /* 0x000fc80000400000 */
[----:B------:R-:W-:-:S05]  /*4ea0*/  FFMA R91, R138, R155, R91 ;  /* 0x0000009b8a5b7223 */ /* 0x000fca000000005b */
[----:B------:R-:W-:-:S04]  /*4eb0*/  F2FP.BF16.F32.PACK_AB R91, RZ, R91 ;  /* 0x0000005bff5b723e */ /* 0x000fc800000010ff */
[----:B------:R-:W-:Y:S02]  /*4ec0*/  PRMT R92, R91, 0x7610, R92 ;  /* 0x000076105b5c7816 */ /* 0x000fe4000000005c */
[----:B------:R-:W-:-:S05]  /*4ed0*/  @P1 MOV R91, R171 ;  /* 0x000000ab005b1202 */ /* 0x000fca0000000f00 */
[----:B------:R1:W-:Y:S01]  /*4ee0*/  @P1 STG.E.U16 desc[UR36][R90.64+0xc0], R92 ;  /* 0x0000c05c5a001986 */ /* 0x0003e2000c101524 */
[----:B------:R-:W-:Y:S05]  /*4ef0*/  @!P2 BRA `(.L_x_133) ;  /* 0x000000000004a947 */ /* 0x000fea0003800000 */
[----:B------:R0:W5:Y:S02]  /*4f00*/  LDG.E.LTC128B.U16 R154, desc[UR36][R88.64+0xc2] ;  /* 0x0000c224589a7981 */ /* 0x000164000c1e1520 */
.L_x_133:
[----:B------:R-:W-:Y:S05]  /*4f10*/  BSYNC B1 ;  /* 0x0000000000017941 */ /* 0x000fea0003800000 */
.L_x_132:
        /* <DEDUP_REMOVED lines=12> */
.L_x_135:
[----:B------:R-:W-:Y:S05]  /*4fe0*/  BSYNC B1 ;  /* 0x0000000000017941 */ /* 0x000fea0003800000 */
.L_x_134:
        /* <DEDUP_REMOVED lines=12> */
.L_x_137:
[----:B------:R-:W-:Y:S05]  /*50b0*/  BSYNC B1 ;  /* 0x0000000000017941 */ /* 0x000fea0003800000 */
.L_x_136:
        /* <DEDUP_REMOVED lines=12> */
.L_x_139:
[----:B------:R-:W-:Y:S05]  /*5180*/  BSYNC B1 ;  /* 0x0000000000017941 */ /* 0x000fea0003800000 */
.L_x_138:
        /* <DEDUP_REMOVED lines=12> */
.L_x_141:
[----:B------:R-:W-:Y:S05]  /*5250*/  BSYNC B1 ;  /* 0x0000000000017941 */ /* 0x000fea0003800000 */
.L_x_140:
        /* <DEDUP_REMOVED lines=12> */
.L_x_143:
[----:B------:R-:W-:Y:S05]  /*5320*/  BSYNC B1 ;  /* 0x0000000000017941 */ /* 0x000fea0003800000 */
.L_x_142:
        /* <DEDUP_REMOVED lines=12> */
.L_x_145:
[----:B------:R-:W-:Y:S05]  /*53f0*/  BSYNC B1 ;  /* 0x0000000000017941 */ /* 0x000fea0003800000 */
.L_x_144:
        /* <DEDUP_REMOVED lines=12> */
.L_x_147:
[----:B------:R-:W-:Y:S05]  /*54c0*/  BSYNC B1 ;  /* 0x0000000000017941 */ /* 0x000fea0003800000 */
.L_x_146:
        /* <DEDUP_REMOVED lines=12> */
.L_x_149:
[----:B------:R-:W-:Y:S05]  /*5590*/  BSYNC B1 ;  /* 0x0000000000017941 */ /* 0x000fea0003800000 */
.L_x_148:
        /* <DEDUP_REMOVED lines=12> */
.L_x_151:
[----:B------:R-:W-:Y:S05]  /*5660*/  BSYNC B1 ;  /* 0x0000000000017941 */ /* 0x000fea0003800000 */
.L_x_150:
        /* <DEDUP_REMOVED lines=12> */
.L_x_153:
[----:B------:R-:W-:Y:S05]  /*5730*/  BSYNC B1 ;  /* 0x0000000000017941 */ /* 0x000fea0003800000 */
.L_x_152:
        /* <DEDUP_REMOVED lines=12> */
.L_x_155:
[----:B------:R-:W-:Y:S05]  /*5800*/  BSYNC B1 ;  /* 0x0000000000017941 */ /* 0x000fea0003800000 */
.L_x_154:
[----:B-1---5:R-:W-:Y:S01]  /*5810*/  IMAD.U32 R91, R154, 0x10000, RZ ;  /* 0x000100009a5b7824 */ /* 0x022fe200078e00ff */
[----:B------:R-:W-:Y:S01]  /*5820*/  ISETP.GT.AND P1, PT, R0, 0x79, P0 ;  /* 0x000000790000780c */ /* 0x000fe20000724270 */
[----:B------:R-:W-:Y:S01]  /*5830*/  @P2 IMAD.MOV.U32 R8, RZ, RZ, R170 ;  /* 0x000000ffff082224 */ /* 0x000fe200078e00aa */
[----:B------:R-:W-:Y:S01]  /*5840*/  IADD3 R157, P0, R157, 0x80, RZ ;  /* 0x000000809d9d7810 */ /* 0x000fe20007f1e0ff */
[----:B------:R-:W-:Y:S01]  /*5850*/  FMUL R91, R91, R156 ;  /* 0x0000009c5b5b7220 */ /* 0x000fe20000400000 */
[----:B------:R-:W-:Y:S03]  /*5860*/  BSSY B1, `(.L_x_156) ;  /* 0x0000009000017945 */ /* 0x000fe60003800000 */
[----:B------:R-:W-:-:S05]  /*5870*/  FFMA R91, R150, R155, R91 ;  /* 0x0000009b965b7223 */ /* 0x000fca000000005b */
[----:B------:R-:W-:-:S04]  /*5880*/  F2FP.BF16.F32.PACK_AB R91, RZ, R91 ;  /* 0x0000005bff5b723e */ /* 0x000fc800000010ff */
[----:B------:R-:W-:Y:S01]  /*5890*/  PRMT R90, R91, 0x7610, R90 ;  /* 0x000076105b5a7816 */ /* 0x000fe2000000005a */
[----:B------:R-:W-:Y:S02]  /*58a0*/  IMAD.X R91, RZ, RZ, R9, P0 ;  /* 0x000000ffff5b7224 */ /* 0x000fe400000e0609 */
[----:B------:R-:W-:-:S05]  /*58b0*/  @P2 IMAD.MOV.U32 R9, RZ, RZ, R171 ;  /* 0x000000ffff092224 */ /* 0x000fca00078e00ab */
[----:B------:R1:W-:Y:S01]  /*58c0*/  @P2 STG.E.U16 desc[UR36][R8.64+0xf0], R90 ;  /* 0x0000f05a08002986 */ /* 0x0003e2000c101524 */
[----:B------:R-:W-:Y:S05]  /*58d0*/  @!P1 BRA `(.L_x_157) ;  /* 0x0000000000049947 */ /* 0x000fea0003800000 */
[----:B------:R0:W5:Y:S02]  /*58e0*/  LDG.E.LTC128B.U16 R154, desc[UR36][R88.64+0xf2] ;  /* 0x0000f224589a7981 */ /* 0x000164000c1e1520 */
.L_x_157:
[----:B------:R-:W-:Y:S05]  /*58f0*/  BSYNC B1 ;  /* 0x0000000000017941 */ /* 0x000fea0003800000 */
.L_x_156:
[----:B-1---5:R-:W-:Y:S01]  /*5900*/  IMAD.U32 R9, R154, 0x10000, RZ ;  /* 0x000100009a097824 */ /* 0x022fe200078e00ff */
[----:B------:R-:W-:Y:S01]  /*5910*/  ISETP.GT.AND P0, PT, R3, 0x80, PT ;  /* 0x000000800300780c */ /* 0x000fe20003f04270 */
[----:B------:R-:W-:Y:S02]  /*5920*/  IMAD R8, R91, R14, RZ ;  /* 0x0000000e5b087224 */ /* 0x000fe400078e02ff */
[----:B0-2---:R-:W-:Y:S01]  /*5930*/  FMUL R88, R9, R156 ;  /* 0x0000009c09587220 */ /* 0x005fe20000400000 */
[----:B------:R-:W-:Y:S01]  /*5940*/  ISETP.GT.AND P3, PT, R0, RZ, P0 ;  /* 0x000000ff0000720c */ /* 0x000fe20000764270 */
[C---:B------:R-:W-:Y:S02]  /*5950*/  IMAD R97, R157.reuse, R15, R8 ;  /* 0x0000000f9d617224 */ /* 0x040fe400078e0208 */
[----:B------:R-:W-:-:S04]  /*5960*/  IMAD.WIDE.U32 R8, R157, R14, R158 ;  /* 0x0000000e9d087225 */ /* 0x000fc800078e009e */
[----:B------:R-:W-:Y:S01]  /*5970*/  FFMA R151, R151, R155, R88 ;  /* 0x0000009b97977223 */ /* 0x000fe20000000058 */
[----:B------:R-:W-:Y:S02]  /*5980*/  IADD3 R9, R9, R97, RZ ;  /* 0x0000006109097210 */ /* 0x000fe40007ffe0ff */
[C---:B------:R-:W-:Y:S02]  /*5990*/  LEA R88, P2, R8.reuse, R10, 0x1 ;  /* 0x0000000a08587211 */ /* 0x040fe400078408ff */
[----:B------:R-:W-:Y:S02]  /*59a0*/  F2FP.BF16.F32.PACK_AB R151, RZ, R151 ;  /* 0x00000097ff97723e */ /* 0x000fe400000010ff */
[----:B------:R-:W-:-:S03]  /*59b0*/  LEA.HI.X R89, R8, R11, R9, 0x1, P2 ;  /* 0x0000000b08597211 */ /* 0x000fc600010f0c09 */
[----:B------:R0:W-:Y:S04]  /*59c0*/  @P1 STG.E.U16 desc[UR36][R170.64+0xf2], R151 ;  /* 0x0000f297aa001986 */ /* 0x0001e8000c101524 */
[----:B------:R-:W2:Y:S01]  /*59d0*/  @P3 LDG.E.LTC128B.U16 R154, desc[UR36][R88.64] ;  /* 0x00000024589a3981 */ /* 0x000ea2000c1e1520 */
[----:B------:R-:W-:Y:S01]  /*59e0*/  IMAD.WIDE.U32 R8, R157, R14, R6 ;  /* 0x0000000e9d087225 */ /* 0x000fe200078e0006 */
[----:B------:R-:W-:Y:S01]  /*59f0*/  SHF.L.U64.HI R95, R4, 0x8, R5 ;  /* 0x00000008045f7819 */ /* 0x000fe20000010205 */
[----:B------:R-:W-:Y:S01]  /*5a00*/  BSSY B1, `(.L_x_158) ;  /* 0x0000011000017945 */ /* 0x000fe20003800000 */
[----:B------:R-:W-:Y:S01]  /*5a10*/  ISETP.GT.AND P2, PT, R0, 0x1, P0 ;  /* 0x000000010000780c */ /* 0x000fe20000744270 */
[----:B------:R-:W-:Y:S02]  /*5a20*/  IMAD.IADD R9, R97, 0x1, R9 ;  /* 0x0000000161097824 */ /* 0x000fe400078e0209 */
[----:B------:R-:W-:-:S02]  /*5a30*/  IMAD.SHL.U32 R93, R4, 0x100, RZ ;  /* 0x00000100045d7824 */ /* 0x000fc400078e00ff */
[----:B------:R-:W-:-:S03]  /*5a40*/  IMAD.WIDE.U32 R90, R23, R12, R8 ;  /* 0x0000000c175a7225 */ /* 0x000fc600078e0008 */
[----:B------:R-:W-:Y:S01]  /*5a50*/  IADD3 R8, P1, R93, R160, RZ ;  /* 0x000000a05d087210 */ /* 0x000fe20007f3e0ff */
[----:B------:R-:W-:Y:S01]  /*5a60*/  IMAD.IADD R5, R13, 0x1, R91 ;  /* 0x000000010d057824 */ /* 0x000fe200078e025b */
[----:B------:R-:W-:-:S03]  /*5a70*/  LEA R4, P4, R90, R10, 0x1 ;  /* 0x0000000a5a047211 */ /* 0x000fc600078808ff */
[----:B------:R-:W-:Y:S01]  /*5a80*/  IMAD.X R9, R95, 0x1, R161, P1 ;  /* 0x000000015f097824 */ /* 0x000fe200008e06a1 */
[----:B------:R-:W-:Y:S01]  /*5a90*/  LEA.HI.X R5, R90, R11, R5, 0x1, P4 ;  /* 0x0000000b5a057211 */ /* 0x000fe200020f0c05 */
[----:B--2---:R-:W-:-:S04]  /*5aa0*/  IMAD.U32 R15, R154, 0x10000, RZ ;  /* 0x000100009a0f7824 */ /* 0x004fc800078e00ff */
[----:B------:R-:W-:-:S04]  /*5ab0*/  FMUL R15, R15, R156 ;  /* 0x0000009c0f0f7220 */ /* 0x000fc80000400000 */
[----:B------:R-:W-:-:S05]  /*5ac0*/  FFMA R15, R24, R155, R15 ;  /* 0x0000009b180f7223 */ /* 0x000fca000000000f */
[----:B------:R-:W-:-:S05]  /*5ad0*/  F2FP.BF16.F32.PACK_AB R15, RZ, R15 ;  /* 0x0000000fff0f723e */ /* 0x000fca00000010ff */
[----:B------:R0:W-:Y:S01]  /*5ae0*/  @P3 STG.E.U16 desc[UR36][R8.64], R15 ;  /* 0x0000000f08003986 */ /* 0x0001e2000c101524 */
[----:B------:R-:W-:Y:S05]  /*5af0*/  @!P2 BRA `(.L_x_159) ;  /* 0x000000000004a947 */ /* 0x000fea0003800000 */
[----:B------:R1:W5:Y:S02]  /*5b00*/  LDG.E.LTC128B.U16 R154, desc[UR36][R4.64+0x2] ;  /* 0x00000224049a7981 */ /* 0x000364000c1e1520 */
.L_x_159:
[----:B------:R-:W-:Y:S05]  /*5b10*/  BSYNC B1 ;  /* 0x0000000000017941 */ /* 0x000fea0003800000 */
.L_x_158:
[----:B0----5:R-:W-:Y:S01]  /*5b20*/  IMAD.U32 R15, R154, 0x10000, RZ ;  /* 0x000100009a0f7824 */ /* 0x021fe200078e00ff */
[----:B------:R-:W-:Y:S01]  /*5b30*/  ISETP.GT.AND P1, PT, R3, 0x88, PT ;  /* 0x000000880300780c */ /* 0x000fe20003f24270 */
[----:B------:R-:W-:Y:S02]  /*5b40*/  BSSY B1, `(.L_x_160) ;  /* 0x000000f000017945 */ /* 0x000fe40003800000 */
[----:B------:R-:W-:Y:S01]  /*5b50*/  FMUL R24, R15, R156 ;  /* 0x0000009c0f187220 */ /* 0x000fe20000400000 */
[----:B------:R-:W-:Y:S01]  /*5b60*/  IMAD.WIDE.U32 R14, R157, R14, R164 ;  /* 0x0000000e9d0e7225 */ /* 0x000fe200078e00a4 */
[----:B------:R-:W-:-:S03]  /*5b70*/  ISETP.GT.AND P3, PT, R0, RZ, P1 ;  /* 0x000000ff0000720c */ /* 0x000fc60000f64270 */
[----:B------:R-:W-:Y:S01]  /*5b80*/  FFMA R24, R25, R155, R24 ;  /* 0x0000009b19187223 */ /* 0x000fe20000000018 */
[----:B------:R-:W-:Y:S01]  /*5b90*/  IMAD.IADD R97, R97, 0x1, R15 ;  /* 0x0000000161617824 */ /* 0x000fe200078e020f */
[-C--:B------:R-:W-:Y:S02]  /*5ba0*/  IADD3 R21, P5, R20, R14.reuse, RZ ;  /* 0x0000000e14157210 */ /* 0x080fe40007fbe0ff */
[----:B------:R-:W-:Y:S02]  /*5bb0*/  IADD3 R20, P4, R6, R14, RZ ;  /* 0x0000000e06147210 */ /* 0x000fe40007f9e0ff */
[----:B------:R-:W-:Y:S01]  /*5bc0*/  F2FP.BF16.F32.PACK_AB R24, RZ, R24 ;  /* 0x00000018ff18723e */ /* 0x000fe200000010ff */
[----:B------:R-:W-:Y:S01]  /*5bd0*/  IMAD.X R158, R97, 0x1, R159, P5 ;  /* 0x00000001619e7824 */ /* 0x000fe200028e069f */
[----:B------:R-:W-:-:S03]  /*5be0*/  LEA R14, P5, R21, R10, 0x1 ;  /* 0x0000000a150e7211 */ /* 0x000fc600078a08ff */
[----:B------:R0:W-:Y:S01]  /*5bf0*/  @P2 STG.E.U16 desc[UR36][R8.64+0x2], R24 ;  /* 0x0000021808002986 */ /* 0x0001e2000c101524 */
[----:B------:R-:W-:Y:S01]  /*5c00*/  LEA.HI.X R15, R21, R11, R158, 0x1, P5 ;  /* 0x0000000b150f7211 */ /* 0x000fe200028f0c9e */
[----:B------:R-:W-:Y:S08]  /*5c10*/  @!P3 BRA `(.L_x_161) ;  /* 0x000000000004b947 */ /* 0x000ff00003800000 */
[----:B------:R2:W5:Y:S02]  /*5c20*/  LDG.E.LTC128B.U16 R154, desc[UR36][R14.64] ;  /* 0x000000240e9a7981 */ /* 0x000564000c1e1520 */
.L_x_161:
[----:B------:R-:W-:Y:S05]  /*5c30*/  BSYNC B1 ;  /* 0x0000000000017941 */ /* 0x000fea0003800000 */
.L_x_160:
[----:B-----5:R-:W-:Y:S01]  /*5c40*/  IMAD.U32 R3, R154, 0x10000, RZ ;  /* 0x000100009a037824 */ /* 0x020fe200078e00ff */
[----:B------:R-:W-:Y:S01]  /*5c50*/  ISETP.GT.AND P2, PT, R0, 0x1, P1 ;  /* 0x000000010000780c */ /* 0x000fe20000f44270 */
[----:B------:R-:W-:Y:S01]  /*5c60*/  IMAD.X R21, R7, 0x1, R97, P4 ;  /* 0x0000000107157824 */ /* 0x000fe200020e0661 */
[----:B------:R-:W-:Y:S01]  /*5c70*/  IADD3 R6, P4, R8, R167, RZ ;  /* 0x000000a708067210 */ /* 0x000fe20007f9e0ff */
[----:B------:R-:W-:Y:S01]  /*5c80*/  FMUL R3, R3, R156 ;  /* 0x0000009c03037220 */ /* 0x000fe20000400000 */
[----:B------:R-:W-:Y:S01]  /*5c90*/  BSSY B1, `(.L_x_162) ;  /* 0x000000b000017945 */ /* 0x000fe20003800000 */
[----:B--2---:R-:W-:-:S04]  /*5ca0*/  IMAD.WIDE.U32 R14, R23, R12, R20 ;  /* 0x0000000c170e7225 */ /* 0x004fc800078e0014 */
[----:B------:R-:W-:Y:S01]  /*5cb0*/  FFMA R3, R26, R155, R3 ;  /* 0x0000009b1a037223 */ /* 0x000fe20000000003 */
[----:B------:R-:W-:Y:S01]  /*5cc0*/  IMAD.X R7, R9, 0x1, R169, P4 ;  /* 0x0000000109077824 */ /* 0x000fe200020e06a9 */
[----:B------:R-:W-:Y:S01]  /*5cd0*/  LEA R10, P5, R14, R10, 0x1 ;  /* 0x0000000a0e0a7211 */ /* 0x000fe200078a08ff */
[----:B------:R-:W-:Y:S02]  /*5ce0*/  IMAD.IADD R13, R13, 0x1, R15 ;  /* 0x000000010d0d7824 */ /* 0x000fe400078e020f */
[----:B------:R-:W-:-:S03]  /*5cf0*/  F2FP.BF16.F32.PACK_AB R3, RZ, R3 ;  /* 0x00000003ff03723e */ /* 0x000fc600000010ff */
[----:B------:R-:W-:Y:S02]  /*5d00*/  LEA.HI.X R11, R14, R11, R13, 0x1, P5 ;  /* 0x0000000b0e0b7211 */ /* 0x000fe400028f0c0d */
[----:B------:R2:W-:Y:S01]  /*5d10*/  @P3 STG.E.U16 desc[UR36][R6.64], R3 ;  /* 0x0000000306003986 */ /* 0x0005e2000c101524 */
[----:B------:R-:W-:Y:S05]  /*5d20*/  @!P2 BRA `(.L_x_163) ;  /* 0x000000000004a947 */ /* 0x000fea0003800000 */
[----:B------:R0:W5:Y:S02]  /*5d30*/  LDG.E.LTC128B.U16 R154, desc[UR36][R10.64+0x2] ;  /* 0x000002240a9a7981 */ /* 0x000164000c1e1520 */
.L_x_163:
[----:B------:R-:W-:Y:S05]  /*5d40*/  BSYNC B1 ;  /* 0x0000000000017941 */ /* 0x000fea0003800000 */
.L_x_162:
[----:B--2--5:R-:W-:Y:S01]  /*5d50*/  SHF.L.U32 R3, R154, 0x10, RZ ;  /* 0x000000109a037819 */ /* 0x024fe200000006ff */
[----:B------:R-:W-:Y:S01]  /*5d60*/  BSSY B1, `(.L_x_164) ;  /* 0x0000008000017945 */ /* 0x000fe20003800000 */
[----:B------:R-:W-:-:S03]  /*5d70*/  ISETP.GT.AND P3, PT, R0, 0x8, P0 ;  /* 0x000000080000780c */ /* 0x000fc60000764270 */
[----:B------:R-:W-:-:S04]  /*5d80*/  FMUL R12, R3, R156 ;  /* 0x0000009c030c7220 */ /* 0x000fc80000400000 */
[----:B------:R-:W-:-:S05]  /*5d90*/  FFMA R12, R27, R155, R12 ;  /* 0x0000009b1b0c7223 */ /* 0x000fca000000000c */
[----:B------:R-:W-:-:S05]  /*5da0*/  F2FP.BF16.F32.PACK_AB R12, RZ, R12 ;  /* 0x0000000cff0c723e */ /* 0x000fca00000010ff */
[----:B------:R2:W-:Y:S01]  /*5db0*/  @P2 STG.E.U16 desc[UR36][R6.64+0x2], R12 ;  /* 0x0000020c06002986 */ /* 0x0005e2000c101524 */
[----:B------:R-:W-:Y:S05]  /*5dc0*/  @!P3 BRA `(.L_x_165) ;  /* 0x000000000004b947 */ /* 0x000fea0003800000 */
[----:B------:R0:W5:Y:S02]  /*5dd0*/  LDG.E.LTC128B.U16 R154, desc[UR36][R4.64+0x10] ;  /* 0x00001024049a7981 */ /* 0x000164000c1e1520 */
.L_x_165:
[----:B------:R-:W-:Y:S05]  /*5de0*/  BSYNC B1 ;  /* 0x0000000000017941 */ /* 0x000fea0003800000 */
.L_x_164:
[----:B-----5:R-:W-:Y:S01]  /*5df0*/  IMAD.U32 R3, R154, 0x10000, RZ ;  /* 0x000100009a037824 */ /* 0x020fe200078e00ff */
[----:B------:R-:W-:Y:S01]  /*5e00*/  ISETP.GT.AND P2, PT, R0, 0x9, P0 ;  /* 0x000000090000780c */ /* 0x000fe20000744270 */
[----:B--2---:R-:W-:Y:S01]  /*5e10*/  IMAD.MOV.U32 R6, RZ, RZ, R8 ;  /* 0x000000ffff067224 */ /* 0x004fe200078e0008 */
[----:B------:R-:W-:Y:S01]  /*5e20*/  BSSY B1, `(.L_x_166) ;  /* 0x0000008000017945 */ /* 0x000fe20003800000 */
[----:B------:R-:W-:Y:S01]  /*5e30*/  FMUL R3, R3, R156 ;  /* 0x0000009c03037220 */ /* 0x000fe20000400000 */
[----:B------:R-:W-:-:S03]  /*5e40*/  IMAD.MOV.U32 R7, RZ, RZ, R9 ;  /* 0x000000ffff077224 */ /* 0x000fc600078e0009 */
[----:B------:R-:W-:-:S05]  /*5e50*/  FFMA R3, R28, R155, R3 ;  /* 0x0000009b1c037223 */ /* 0x000fca0000000003 */
[----:B------:R-:W-:-:S05]  /*5e60*/  F2FP.BF16.F32.PACK_AB R3, RZ, R3 ;  /* 0x00000003ff03723e */ /* 0x000fca00000010ff */
[----:B------:R2:W-:Y:S01]  /*5e70*/  @P3 STG.E.U16 desc[UR36][R6.64+0x10], R3 ;  /* 0x0000100306003986 */ /* 0x0005e2000c101524 */
[----:B------:R-:W-:Y:S05]  /*5e80*/  @!P2 BRA `(.L_x_167) ;  /* 0x000000000004a947 */ /* 0x000fea0003800000 */
[----:B------:R0:W5:Y:S02]  /*5e90*/  LDG.E.LTC128B.U16 R154, desc[UR36][R4.64+0x12] ;  /* 0x00001224049a7981 */ /* 0x000164000c1e1520 */
.L_x_167:
[----:B------:R-:W-:Y:S05]  /*5ea0*/  BSYNC B1 ;  /* 0x0000000000017941 */ /* 0x000fea0003800000 */
.L_x_166:
[----:B--2--5:R-:W-:Y:S01]  /*5eb0*/  IMAD.U32 R3, R154, 0x10000, RZ ;  /* 0x000100009a037824 */ /* 0x024fe200078e00ff */
[----:B------:R-:W-:Y:S01]  /*5ec0*/  ISETP.GT.AND P4, PT, R0, 0x8, P1 ;  /* 0x000000080000780c */ /* 0x000fe20000f84270 */
[----:B------:R-:W-:Y:S02]  /*5ed0*/  BSSY B1, `(.L_x_168) ;  /* 0x0000007000017945 */ /* 0x000fe40003800000 */
[----:B------:R-:W-:-:S04]  /*5ee0*/  FMUL R12, R3, R156 ;  /* 0x0000009c030c7220 */ /* 0x000fc80000400000 */
[----:B------:R-:W-:-:S05]  /*5ef0*/  FFMA R12, R29, R155, R12 ;  /* 0x0000009b1d0c7223 */ /* 0x000fca000000000c */
[----:B------:R-:W-:-:S05]  /*5f00*/  F2FP.BF16.F32.PACK_AB R12, RZ, R12 ;  /* 0x0000000cff0c723e */ /* 0x000fca00000010ff */
[----:B------:R2:W-:Y:S01]  /*5f10*/  @P2 STG.E.U16 desc[UR36][R6.64+0x12], R12 ;  /* 0x0000120c06002986 */ /* 0x0005e2000c101524 */
[----:B------:R-:W-:Y:S05]  /*5f20*/  @!P4 BRA `(.L_x_169) ;  /* 0x000000000004c947 */ /* 0x000fea0003800000 */
[----:B------:R0:W5:Y:S02]  /*5f30*/  LDG.E.LTC128B.U16 R154, desc[UR36][R10.64+0x10] ;  /* 0x000010240a9a7981 */ /* 0x000164000c1e1520 */
.L_x_169:
[----:B------:R-:W-:Y:S05]  /*5f40*/  BSYNC B1 ;  /* 0x0000000000017941 */ /* 0x000fea0003800000 */
.L_x_168:
[----:B-----5:R-:W-:Y:S01]  /*5f50*/  IMAD.U32 R3, R154, 0x10000, RZ ;  /* 0x000100009a037824 */ /* 0x020fe200078e00ff */
[----:B0-----:R-:W-:Y:S01]  /*5f60*/  IADD3 R8, P3, R167, R8, RZ ;  /* 0x00000008a7087210 */ /* 0x001fe20007f7e0ff */
[----:B------:R-:W-:Y:S01]  /*5f70*/  BSSY B1, `(.L_x_170) ;  /* 0x0000009000017945 */ /* 0x000fe20003800000 */
[----:B------:R-:W-:Y:S01]  /*5f80*/  ISETP.GT.AND P2, PT, R0, 0x9, P1 ;  /* 0x000000090000780c */ /* 0x000fe20000f44270 */
[----:B------:R-:W-:Y:S02]  /*5f90*/  FMUL R3, R3, R156 ;  /* 0x0000009c03037220 */ /* 0x000fe40000400000 */
[----:B------:R-:W-:Y:S02]  /*5fa0*/  IMAD.X R9, R169, 0x1, R9, P3 ;  /* 0x00000001a9097824 */ /* 0x000fe400018e0609 */
[----:B------:R-:W-:-:S05]  /*5fb0*/  FFMA R3, R30, R155, R3 ;  /* 0x0000009b1e037223 */ /* 0x000fca0000000003 */
[----:B------:R-:W-:-:S05]  /*5fc0*/  F2FP.BF16.F32.PACK_AB R3, RZ, R3 ;  /* 0x00000003ff03723e */ /* 0x000fca00000010ff */
[----:B------:R0:W-:Y:S01]  /*5fd0*/  @P4 STG.E.U16 desc[UR36][R8.64+0x10], R3 ;  /* 0x0000100308004986 */ /* 0x0001e2000c101524 */
[----:B------:R-:W-:Y:S05]  /*5fe0*/  @!P2 BRA `(.L_x_171) ;  /* 0x000000000004a947 */ /* 0x000fea0003800000 */
[----:B------:R0:W5:Y:S02]  /*5ff0*/  LDG.E.LTC128B.U16 R154, desc[UR36][R10.64+0x12] ;  /* 0x000012240a9a7981 */ /* 0x000164000c1e1520 */
.L_x_171:
[----:B------:R-:W-:Y:S05]  /*6000*/  BSYNC B1 ;  /* 0x0000000000017941 */ /* 0x000fea0003800000 */
.L_x_170:
[----:B0----5:R-:W-:Y:S01]  /*6010*/  IMAD.U32 R3, R154, 0x10000, RZ ;  /* 0x000100009a037824 */ /* 0x021fe200078e00ff */
[----:B------:R-:W-:Y:S01]  /*6020*/  ISETP.GT.AND P3, PT, R0, 0x10, P0 ;  /* 0x000000100000780c */ /* 0x000fe20000764270 */
[----:B------:R-:W-:Y:S02]  /*6030*/  BSSY B1, `(.L_x_172) ;  /* 0x0000009000017945 */ /* 0x000fe40003800000 */
[----:B------:R-:W-:-:S04]  /*6040*/  FMUL R8, R3, R156 ;  /* 0x0000009c03087220 */ /* 0x000fc80000400000 */
[----:B------:R-:W-:Y:S01]  /*6050*/  FFMA R31, R31, R155, R8 ;  /* 0x0000009b1f1f7223 */ /* 0x000fe20000000008 */
[----:B------:R-:W-:-:S04]  /*6060*/  IADD3 R8, P4, P5, R167, R160, R93 ;  /* 0x000000a0a7087210 */ /* 0x000fc80007d9e05d */
[----:B------:R-:W-:Y:S02]  /*6070*/  F2FP.BF16.F32.PACK_AB R31, RZ, R31 ;  /* 0x0000001fff1f723e */ /* 0x000fe400000010ff */
[----:B------:R-:W-:-:S05]  /*6080*/  IADD3.X R9, R169, R161, R95, P4, P5 ;  /* 0x000000a1a9097210 */ /* 0x000fca00027ea45f */
[----:B------:R0:W-:Y:S01]  /*6090*/  @P2 STG.E.U16 desc[UR36][R8.64+0x12], R31 ;  /* 0x0000121f08002986 */ /* 0x0001e2000c101524 */
[----:B------:R-:W-:Y:S05]  /*60a0*/  @!P3 BRA `(.L_x_173) ;  /* 0x000000000004b947 */ /* 0x000fea0003800000 */
[----:B------:R0:W5:Y:S02]  /*60b0*/  LDG.E.LTC128B.U16 R154, desc[UR36][R4.64+0x20] ;  /* 0x00002024049a7981 */ /* 0x000164000c1e1520 */
.L_x_173:
[----:B------:R-:W-:Y:S05]  /*60c0*/  BSYNC B1 ;  /* 0x0000000000017941 */ /* 0x000fea0003800000 */
.L_x_172:
[----:B-----5:R-:W-:Y:S01]  /*60d0*/  IMAD.U32 R3, R154, 0x10000, RZ ;  /* 0x000100009a037824 */ /* 0x020fe200078e00ff */
        /* <DEDUP_REMOVED lines=8> */
.L_x_175:
[----:B------:R-:W-:Y:S05]  /*6160*/  BSYNC B1 ;  /* 0x0000000000017941 */ /* 0x000fea0003800000 */
.L_x_174:
[----:B0----5:R-:W-:Y:S01]  /*6170*/  IMAD.U32 R3, R154, 0x10000, RZ ;  /* 0x000100009a037824 */ /* 0x021fe200078e00ff */
[----:B------:R-:W-:Y:S01]  /*6180*/  ISETP.GT.AND P3, PT, R0, 0x10, P1 ;  /* 0x000000100000780c */ /* 0x000fe20000f64270 */
[----:B------:R-:W-:Y:S02]  /*6190*/  BSSY B1, `(.L_x_176) ;  /* 0x0000007000017945 */ /* 0x000fe40003800000 */
[----:B--2---:R-:W-:-:S04]  /*61a0*/  FMUL R12, R3, R156 ;  /* 0x0000009c030c7220 */ /* 0x004fc80000400000 */
[----:B------:R-:W-:-:S05]  /*61b0*/  FFMA R12, R33, R155, R12 ;  /* 0x0000009b210c7223 */ /* 0x000fca000000000c */
[----:B------:R-:W-:-:S05]  /*61c0*/  F2FP.BF16.F32.PACK_AB R12, RZ, R12 ;  /* 0x0000000cff0c723e */ /* 0x000fca00000010ff */
[----:B------:R0:W-:Y:S01]  /*61d0*/  @P2 STG.E.U16 desc[UR36][R6.64+0x22], R12 ;  /* 0x0000220c06002986 */ /* 0x0001e2000c101524 */
[----:B------:R-:W-:Y:S05]  /*61e0*/  @!P3 BRA `(.L_x_177) ;  /* 0x000000000004b947 */ /* 0x000fea0003800000 */
[----:B------:R2:W5:Y:S02]  /*61f0*/  LDG.E.LTC128B.U16 R154, desc[UR36][R10.64+0x20] ;  /* 0x000020240a9a7981 */ /* 0x000564000c1e1520 */
.L_x_177:
[----:B------:R-:W-:Y:S05]  /*6200*/  BSYNC B1 ;  /* 0x0000000000017941 */ /* 0x000fea0003800000 */
.L_x_176:
        /* <DEDUP_REMOVED lines=9> */
.L_x_179:
[----:B------:R-:W-:Y:S05]  /*62a0*/  BSYNC B1 ;  /* 0x0000000000017941 */ /* 0x000fea0003800000 */
.L_x_178:
[----:B0----5:R-:W-:Y:S01]  /*62b0*/  IMAD.U32 R3, R154, 0x10000, RZ ;  /* 0x000100009a037824 */ /* 0x021fe200078e00ff */
        /* <DEDUP_REMOVED lines=8> */
.L_x_181:
[----:B------:R-:W-:Y:S05]  /*6340*/  BSYNC B1 ;  /* 0x0000000000017941 */ /* 0x000fea0003800000 */
.L_x_180:
        /* <DEDUP_REMOVED lines=9> */
.L_x_183:
[----:B------:R-:W-:Y:S05]  /*63e0*/  BSYNC B1 ;  /* 0x0000000000017941 */ /* 0x000fea0003800000 */
.L_x_182:
[----:B0----5:R-:W-:Y:S01]  /*63f0*/  SHF.L.U32 R3, R154, 0x10, RZ ;  /* 0x000000109a037819 */ /* 0x021fe200000006ff */
        /* <DEDUP_REMOVED lines=8> */
.L_x_185:
[----:B------:R-:W-:Y:S05]  /*6480*/  BSYNC B1 ;  /* 0x0000000000017941 */ /* 0x000fea0003800000 */
.L_x_184:
        /* <DEDUP_REMOVED lines=9> */
.L_x_187:
[----:B------:R-:W-:Y:S05]  /*6520*/  BSYNC B1 ;  /* 0x0000000000017941 */ /* 0x000fea0003800000 */
.L_x_186:
        /* <DEDUP_REMOVED lines=9> */
.L_x_189:
[----:B------:R-:W-:Y:S05]  /*65c0*/  BSYNC B1 ;  /* 0x0000000000017941 */ /* 0x000fea0003800000 */
.L_x_188:
        /* <DEDUP_REMOVED lines=9> */
.L_x_191:
[----:B------:R-:W-:Y:S05]  /*6660*/  BSYNC B1 ;  /* 0x0000000000017941 */ /* 0x000fea0003800000 */
.L_x_190:
        /* <DEDUP_REMOVED lines=9> */
.L_x_193:
[----:B------:R-:W-:Y:S05]  /*6700*/  BSYNC B1 ;  /* 0x0000000000017941 */ /* 0x000fea0003800000 */
.L_x_192:
        /* <DEDUP_REMOVED lines=9> */
.L_x_195:
[----:B------:R-:W-:Y:S05]  /*67a0*/  BSYNC B1 ;  /* 0x0000000000017941 */ /* 0x000fea0003800000 */
.L_x_194:
        /* <DEDUP_REMOVED lines=9> */
.L_x_197:
[----:B------:R-:W-:Y:S05]  /*6840*/  BSYNC B1 ;  /* 0x0000000000017941 */ /* 0x000fea0003800000 */
.L_x_196:
        /* <DEDUP_REMOVED lines=9> */
.L_x_199:
[----:B------:R-:W-:Y:S05]  /*68e0*/  BSYNC B1 ;  /* 0x0000000000017941 */ /* 0x000fea0003800000 */
.L_x_198:
        /* <DEDUP_REMOVED lines=9> */
.L_x_201:
[----:B------:R-:W-:Y:S05]  /*6980*/  BSYNC B1 ;  /* 0x0000000000017941 */ /* 0x000fea0003800000 */
.L_x_200:
        /* <DEDUP_REMOVED lines=9> */
.L_x_203:
[----:B------:R-:W-:Y:S05]  /*6a20*/  BSYNC B1 ;  /* 0x0000000000017941 */ /* 0x000fea0003800000 */
.L_x_202:
        /* <DEDUP_REMOVED lines=9> */
.L_x_205:
[----:B------:R-:W-:Y:S05]  /*6ac0*/  BSYNC B1 ;  /* 0x0000000000017941 */ /* 0x000fea0003800000 */
.L_x_204:
        /* <DEDUP_REMOVED lines=9> */
.L_x_207:
[----:B------:R-:W-:Y:S05]  /*6b60*/  BSYNC B1 ;  /* 0x0000000000017941 */ /* 0x000fea0003800000 */
.L_x_206:
        /* <DEDUP_REMOVED lines=9> */
.L_x_209:
[----:B------:R-:W-:Y:S05]  /*6c00*/  BSYNC B1 ;  /* 0x0000000000017941 */ /* 0x000fea0003800000 */
.L_x_208:
[----:B-----5:R-:W-:Y:S01]  /*6c10*/  SHF.L.U32 R3, R154, 0x10, RZ ;  /* 0x000000109a037819 */ /* 0x020fe200000006ff */
        /* <DEDUP_REMOVED lines=8> */
.L_x_211:
[----:B------:R-:W-:Y:S05]  /*6ca0*/  BSYNC B1 ;  /* 0x0000000000017941 */ /* 0x000fea0003800000 */
.L_x_210:
        /* <DEDUP_REMOVED lines=9> */
.L_x_213:
[----:B------:R-:W-:Y:S05]  /*6d40*/  BSYNC B1 ;  /* 0x0000000000017941 */ /* 0x000fea0003800000 */
.L_x_212:
        /* <DEDUP_REMOVED lines=9> */
.L_x_215:
[----:B------:R-:W-:Y:S05]  /*6de0*/  BSYNC B1 ;  /* 0x0000000000017941 */ /* 0x000fea0003800000 */
.L_x_214:
        /* <DEDUP_REMOVED lines=9> */
.L_x_217:
[----:B------:R-:W-:Y:S05]  /*6e80*/  BSYNC B1 ;  /* 0x0000000000017941 */ /* 0x000fea0003800000 */
.L_x_216:
        /* <DEDUP_REMOVED lines=9> */
.L_x_219:
[----:B------:R-:W-:Y:S05]  /*6f20*/  BSYNC B1 ;  /* 0x0000000000017941 */ /* 0x000fea0003800000 */
.L_x_218:
        /* <DEDUP_REMOVED lines=9> */
.L_x_221:
[----:B------:R-:W-:Y:S05]  /*6fc0*/  BSYNC B1 ;  /* 0x0000000000017941 */ /* 0x000fea0003800000 */
.L_x_220:
        /* <DEDUP_REMOVED lines=9> */
.L_x_223:
[----:B------:R-:W-:Y:S05]  /*7060*/  BSYNC B1 ;  /* 0x0000000000017941 */ /* 0x000fea0003800000 */
.L_x_222:
        /* <DEDUP_REMOVED lines=9> */
.L_x_225:
[----:B------:R-:W-:Y:S05]  /*7100*/  BSYNC B1 ;  /* 0x0000000000017941 */ /* 0x000fea0003800000 */
.L_x_224:
        /* <DEDUP_REMOVED lines=9> */
.L_x_227:
[----:B------:R-:W-:Y:S05]  /*71a0*/  BSYNC B1 ;  /* 0x0000000000017941 */ /* 0x000fea0003800000 */
.L_x_226:
        /* <DEDUP_REMOVED lines=9> */
.L_x_229:
[----:B------:R-:W-:Y:S05]  /*7240*/  BSYNC B1 ;  /* 0x0000000000017941 */ /* 0x000fea0003800000 */
.L_x_228:
        /* <DEDUP_REMOVED lines=9> */
.L_x_231:
[----:B------:R-:W-:Y:S05]  /*72e0*/  BSYNC B1 ;  /* 0x0000000000017941 */ /* 0x000fea0003800000 */
.L_x_230:
        /* <DEDUP_REMOVED lines=9> */
.L_x_233:
[----:B------:R-:W-:Y:S05]  /*7380*/  BSYNC B1 ;  /* 0x0000000000017941 */ /* 0x000fea0003800000 */
.L_x_232:
        /* <DEDUP_REMOVED lines=9> */
.L_x_235:
[----:B------:R-:W-:Y:S05]  /*7420*/  BSYNC B1 ;  /* 0x0000000000017941 */ /* 0x000fea0003800000 */
.L_x_234:
        /* <DEDUP_REMOVED lines=9> */
.L_x_237:
[----:B------:R-:W-:Y:S05]  /*74c0*/  BSYNC B1 ;  /* 0x0000000000017941 */ /* 0x000fea0003800000 */
.L_x_236:
        /* <DEDUP_REMOVED lines=9> */
.L_x_239:
[----:B------:R-:W-:Y:S05]  /*7560*/  BSYNC B1 ;  /* 0x0000000000017941 */ /* 0x000fea0003800000 */
.L_x_238:
        /* <DEDUP_REMOVED lines=9> */
.L_x_241:
[----:B------:R-:W-:Y:S05]  /*7600*/  BSYNC B1 ;  /* 0x0000000000017941 */ /* 0x000fea0003800000 */
.L_x_240:
        /* <DEDUP_REMOVED lines=9> */
.L_x_243:
[----:B------:R-:W-:Y:S05]  /*76a0*/  BSYNC B1 ;  /* 0x0000000000017941 */ /* 0x000fea0003800000 */
.L_x_242:
        /* <DEDUP_REMOVED lines=9> */
.L_x_245:
[----:B------:R-:W-:Y:S05]  /*7740*/  BSYNC B1 ;  /* 0x0000000000017941 */ /* 0x000fea0003800000 */
.L_x_244:
        /* <DEDUP_REMOVED lines=9> */
.L_x_247:
[----:B------:R-:W-:Y:S05]  /*77e0*/  BSYNC B1 ;  /* 0x0000000000017941 */ /* 0x000fea0003800000 */
.L_x_246:
        /* <DEDUP_REMOVED lines=9> */
.L_x_249:
[----:B------:R-:W-:Y:S05]  /*7880*/  BSYNC B1 ;  /* 0x0000000000017941 */ /* 0x000fea0003800000 */
.L_x_248:
        /* <DEDUP_REMOVED lines=9> */
.L_x_251:
[----:B------:R-:W-:Y:S05]  /*7920*/  BSYNC B1 ;  /* 0x0000000000017941 */ /* 0x000fea0003800000 */
.L_x_250:
        /* <DEDUP_REMOVED lines=9> */
.L_x_253:
[----:B------:R-:W-:Y:S05]  /*79c0*/  BSYNC B1 ;  /* 0x0000000000017941 */ /* 0x000fea0003800000 */
.L_x_252:
        /* <DEDUP_REMOVED lines=9> */
.L_x_255:
[----:B------:R-:W-:Y:S05]  /*7a60*/  BSYNC B1 ;  /* 0x0000000000017941 */ /* 0x000fea0003800000 */
.L_x_254:
        /* <DEDUP_REMOVED lines=9> */
.L_x_257:
[----:B------:R-:W-:Y:S05]  /*7b00*/  BSYNC B1 ;  /* 0x0000000000017941 */ /* 0x000fea0003800000 */
.L_x_256:
        /* <DEDUP_REMOVED lines=9> */
.L_x_259:
[----:B------:R-:W-:Y:S05]  /*7ba0*/  BSYNC B1 ;  /* 0x0000000000017941 */ /* 0x000fea0003800000 */
.L_x_258:
        /* <DEDUP_REMOVED lines=9> */
.L_x_261:
[----:B------:R-:W-:Y:S05]  /*7c40*/  BSYNC B1 ;  /* 0x0000000000017941 */ /* 0x000fea0003800000 */
.L_x_260:
        /* <DEDUP_REMOVED lines=9> */
.L_x_263:
[----:B------:R-:W-:Y:S05]  /*7ce0*/  BSYNC B1 ;  /* 0x0000000000017941 */ /* 0x000fea0003800000 */
.L_x_262:
        /* <DEDUP_REMOVED lines=9> */
.L_x_265:
[----:B------:R-:W-:Y:S05]  /*7d80*/  BSYNC B1 ;  /* 0x0000000000017941 */ /* 0x000fea0003800000 */
.L_x_264:
        /* <DEDUP_REMOVED lines=9> */
.L_x_267:
[----:B------:R-:W-:Y:S05]  /*7e20*/  BSYNC B1 ;  /* 0x0000000000017941 */ /* 0x000fea0003800000 */
.L_x_266:
        /* <DEDUP_REMOVED lines=9> */
.L_x_269:
[----:B------:R-:W-:Y:S05]  /*7ec0*/  BSYNC B1 ;  /* 0x0000000000017941 */ /* 0x000fea0003800000 */
.L_x_268:
        /* <DEDUP_REMOVED lines=9> */
.L_x_271:
[----:B------:R-:W-:Y:S05]  /*7f60*/  BSYNC B1 ;  /* 0x0000000000017941 */ /* 0x000fea0003800000 */
.L_x_270:
        /* <DEDUP_REMOVED lines=9> */
.L_x_273:
[----:B------:R-:W-:Y:S05]  /*8000*/  BSYNC B1 ;  /* 0x0000000000017941 */ /* 0x000fea0003800000 */
.L_x_272:
        /* <DEDUP_REMOVED lines=9> */
.L_x_275:
[----:B------:R-:W-:Y:S05]  /*80a0*/  BSYNC B1 ;  /* 0x0000000000017941 */ /* 0x000fea0003800000 */
.L_x_274:
        /* <DEDUP_REMOVED lines=9> */
.L_x_277:
[----:B------:R-:W-:Y:S05]  /*8140*/  BSYNC B1 ;  /* 0x0000000000017941 */ /* 0x000fea0003800000 */
.L_x_276:
        /* <DEDUP_REMOVED lines=9> */
.L_x_279:
[----:B------:R-:W-:Y:S05]  /*81e0*/  BSYNC B1 ;  /* 0x0000000000017941 */ /* 0x000fea0003800000 */
.L_x_278:
[----:B0----5:R-:W-:Y:S01]  /*81f0*/  IMAD.U32 R3, R154, 0x10000, RZ ;  /* 0x000100009a037824 */ /* 0x021fe200078e00ff */
[----:B------:R-:W-:Y:S01]  /*8200*/  ISETP.GT.AND P2, PT, R0, 0x78, P1 ;  /* 0x000000780000780c */ /* 0x000fe20000f44270 */
[----:B------:R-:W-:Y:S02]  /*8210*/  BSSY B1, `(.L_x_280) ;  /* 0x0000007000017945 */ /* 0x000fe40003800000 */
[----:B-1----:R-:W-:-:S04]  /*8220*/  FMUL R4, R3, R156 ;  /* 0x0000009c03047220 */ /* 0x002fc80000400000 */
[----:B------:R-:W-:-:S05]  /*8230*/  FFMA R4, R85, R155, R4 ;  /* 0x0000009b55047223 */ /* 0x000fca0000000004 */
[----:B------:R-:W-:-:S05]  /*8240*/  F2FP.BF16.F32.PACK_AB R4, RZ, R4 ;  /* 0x00000004ff04723e */ /* 0x000fca00000010ff */
[----:B------:R0:W-:Y:S01]  /*8250*/  @P0 STG.E.U16 desc[UR36][R6.64+0xf2], R4 ;  /* 0x0000f20406000986 */ /* 0x0001e2000c101524 */
[----:B------:R-:W-:Y:S05]  /*8260*/  @!P2 BRA `(.L_x_281) ;  /* 0x000000000004a947 */ /* 0x000fea0003800000 */
[----:B------:R1:W5:Y:S02]  /*8270*/  LDG.E.LTC128B.U16 R154, desc[UR36][R10.64+0xf0] ;  /* 0x0000f0240a9a7981 */ /* 0x000364000c1e1520 */
.L_x_281:
[----:B------:R-:W-:Y:S05]  /*8280*/  BSYNC B1 ;  /* 0x0000000000017941 */ /* 0x000fea0003800000 */
.L_x_280:
[----:B-----5:R-:W-:Y:S01]  /*8290*/  IMAD.U32 R3, R154, 0x10000, RZ ;  /* 0x000100009a037824 */ /* 0x020fe200078e00ff */
[----:B------:R-:W-:Y:S01]  /*82a0*/  ISETP.GT.AND P1, PT, R0, 0x79, P1 ;  /* 0x000000790000780c */ /* 0x000fe20000f24270 */
[----:B0-----:R-:W-:Y:S01]  /*82b0*/  @P2 IMAD.MOV.U32 R4, RZ, RZ, R8 ;  /* 0x000000ffff042224 */ /* 0x001fe200078e0008 */
[----:B------:R-:W-:Y:S01]  /*82c0*/  BSSY B1, `(.L_x_282) ;  /* 0x0000008000017945 */ /* 0x000fe20003800000 */
[----:B------:R-:W-:Y:S01]  /*82d0*/  FMUL R3, R3, R156 ;  /* 0x0000009c03037220 */ /* 0x000fe20000400000 */
[----:B------:R-:W-:-:S03]  /*82e0*/  @P2 IMAD.MOV.U32 R5, RZ, RZ, R9 ;  /* 0x000000ffff052224 */ /* 0x000fc600078e0009 */
[----:B------:R-:W-:-:S05]  /*82f0*/  FFMA R3, R86, R155, R3 ;  /* 0x0000009b56037223 */ /* 0x000fca0000000003 */
[----:B------:R-:W-:-:S05]  /*8300*/  F2FP.BF16.F32.PACK_AB R3, RZ, R3 ;  /* 0x00000003ff03723e */ /* 0x000fca00000010ff */
[----:B------:R0:W-:Y:S01]  /*8310*/  @P2 STG.E.U16 desc[UR36][R4.64+0xf0], R3 ;  /* 0x0000f00304002986 */ /* 0x0001e2000c101524 */
[----:B------:R-:W-:Y:S05]  /*8320*/  @!P1 BRA `(.L_x_283) ;  /* 0x0000000000049947 */ /* 0x000fea0003800000 */
[----:B------:R0:W5:Y:S02]  /*8330*/  LDG.E.LTC128B.U16 R154, desc[UR36][R10.64+0xf2] ;  /* 0x0000f2240a9a7981 */ /* 0x000164000c1e1520 */
.L_x_283:
[----:B------:R-:W-:Y:S05]  /*8340*/  BSYNC B1 ;  /* 0x0000000000017941 */ /* 0x000fea0003800000 */
.L_x_282:
[----:B------:R-:W-:Y:S05]  /*8350*/  @!P1 BRA `(.L_x_284) ;  /* 0x00000024004c9947 */ /* 0x000fea0003800000 */
[----:B0----5:R-:W-:-:S05]  /*8360*/  SHF.L.U32 R3, R154, 0x10, RZ ;  /* 0x000000109a037819 */ /* 0x021fca00000006ff */
[----:B------:R-:W-:-:S04]  /*8370*/  FMUL R0, R3, R156 ;  /* 0x0000009c03007220 */ /* 0x000fc80000400000 */
[----:B------:R-:W-:-:S05]  /*8380*/  FFMA R0, R87, R155, R0 ;  /* 0x0000009b57007223 */ /* 0x000fca0000000000 */
[----:B------:R-:W-:-:S05]  /*8390*/  F2FP.BF16.F32.PACK_AB R0, RZ, R0 ;  /* 0x00000000ff00723e */ /* 0x000fca00000010ff */
[----:B------:R0:W-:Y:S01]  /*83a0*/  STG.E.U16 desc[UR36][R8.64+0xf2], R0 ;  /* 0x0000f20008007986 */ /* 0x0001e2000c101524 */
[----:B------:R-:W-:Y:S05]  /*83b0*/  BRA `(.L_x_284) ;  /* 0x0000002400347947 */ /* 0x000fea0003800000 */
.L_x_33:
[----:B------:R-:W-:Y:S01]  /*83c0*/  ULDC.64 UR4, c[0x0][0x5c0] ;  /* 0x0001700000047ab9 */ /* 0x000fe20000000a00 */
[-C--:B------:R-:W-:Y:S01]  /*83d0*/  FMUL R88, R88, R155.reuse ;  /* 0x0000009b58587220 */ /* 0x080fe20000400000 */
[----:B------:R-:W-:Y:S01]  /*83e0*/  LEA R6, P0, R168, UR4, 0x1 ;  /* 0x00000004a8067c11 */ /* 0x000fe2000f8008ff */
[----:B------:R-:W-:Y:S01]  /*83f0*/  IMAD.SHL.U32 R11, R4, 0x10, RZ ;  /* 0x00000010040b7824 */ /* 0x000fe200078e00ff */
[----:B------:R-:W-:Y:S01]  /*8400*/  ISETP.GT.AND P2, PT, R0, 0x1, P3 ;  /* 0x000000010000780c */ /* 0x000fe20001f44270 */
[-C--:B------:R-:W-:Y:S01]  /*8410*/  FMUL R89, R89, R155.reuse ;  /* 0x0000009b59597220 */ /* 0x080fe20000400000 */
[----:B------:R-:W-:Y:S01]  /*8420*/  LEA.HI.X R7, R168, UR5, R167, 0x1, P0 ;  /* 0x00000005a8077c11 */ /* 0x000fe200080f0ca7 */
[-C--:B------:R-:W-:Y:S01]  /*8430*/  FMUL R90, R90, R155.reuse ;  /* 0x0000009b5a5a7220 */ /* 0x080fe20000400000 */
[----:B------:R-:W-:Y:S01]  /*8440*/  ISETP.GT.AND P0, PT, R3, 0x8, PT ;  /* 0x000000080300780c */ /* 0x000fe20003f04270 */
[-C--:B------:R-:W-:Y:S01]  /*8450*/  FMUL R91, R91, R155.reuse ;  /* 0x0000009b5b5b7220 */ /* 0x080fe20000400000 */
[----:B------:R-:W-:Y:S01]  /*8460*/  F2FP.BF16.F32.PACK_AB R88, RZ, R88 ;  /* 0x00000058ff58723e */ /* 0x000fe200000010ff */
[-C--:B------:R-:W-:Y:S01]  /*8470*/  FMUL R92, R92, R155.reuse ;  /* 0x0000009b5c5c7220 */ /* 0x080fe20000400000 */
[----:B------:R-:W-:Y:S01]  /*8480*/  ISETP.GT.AND P4, PT, R0, RZ, P0 ;  /* 0x000000ff0000720c */ /* 0x000fe20000784270 */
[-C--:B------:R-:W-:Y:S01]  /*8490*/  FMUL R93, R93, R155.reuse ;  /* 0x0000009b5d5d7220 */ /* 0x080fe20000400000 */
[----:B------:R-:W-:Y:S01]  /*84a0*/  SHF.L.U64.HI R9, R4, 0x4, R5 ;  /* 0x0000000404097819 */ /* 0x000fe20000010205 */
[----:B------:R-:W-:Y:S01]  /*84b0*/  @P1 STG.E.U16 desc[UR36][R6.64], R88 ;  /* 0x0000005806001986 */ /* 0x000fe2000c101524 */
[----:B------:R-:W-:Y:S01]  /*84c0*/  IADD3 R12, P5, R11, R6, RZ ;  /* 0x000000060b0c7210 */ /* 0x000fe20007fbe0ff */
[-C--:B------:R-:W-:Y:S01]  /*84d0*/  FMUL R94, R94, R155.reuse ;  /* 0x0000009b5e5e7220 */ /* 0x080fe20000400000 */
[----:B------:R-:W-:Y:S01]  /*84e0*/  ISETP.GT.AND P1, PT, R0, 0x1, P0 ;  /* 0x000000010000780c */ /* 0x000fe20000724270 */
[----:B------:R-:W-:Y:S01]  /*84f0*/  FMUL R95, R95, R155 ;  /* 0x0000009b5f5f7220 */ /* 0x000fe20000400000 */
[----:B------:R-:W-:Y:S01]  /*8500*/  F2FP.BF16.F32.PACK_AB R89, RZ, R89 ;  /* 0x00000059ff59723e */ /* 0x000fe200000010ff */
[----:B------:R-:W-:Y:S01]  /*8510*/  IMAD.X R13, R9, 0x1, R7, P5 ;  /* 0x00000001090d7824 */ /* 0x000fe200028e0607 */
[----:B------:R-:W-:Y:S01]  /*8520*/  F2FP.BF16.F32.PACK_AB R90, RZ, R90 ;  /* 0x0000005aff5a723e */ /* 0x000fe200000010ff */
[----:B------:R-:W-:Y:S01]  /*8530*/  FMUL R96, R96, R155 ;  /* 0x0000009b60607220 */ /* 0x000fe20000400000 */
[----:B------:R-:W-:Y:S01]  /*8540*/  F2FP.BF16.F32.PACK_AB R91, RZ, R91 ;  /* 0x0000005bff5b723e */ /* 0x000fe200000010ff */
[----:B------:R-:W-:Y:S01]  /*8550*/  @P2 STG.E.U16 desc[UR36][R6.64+0x2], R89 ;  /* 0x0000025906002986 */ /* 0x000fe2000c101524 */
[C---:B------:R-:W-:Y:S01]  /*8560*/  ISETP.GT.AND P5, PT, R0.reuse, 0x9, P3 ;  /* 0x000000090000780c */ /* 0x040fe20001fa4270 */
[-C--:B------:R-:W-:Y:S01]  /*8570*/  FMUL R97, R97, R155.reuse ;  /* 0x0000009b61617220 */ /* 0x080fe20000400000 */
[C---:B------:R-:W-:Y:S01]  /*8580*/  ISETP.GT.AND P2, PT, R0.reuse, 0x8, P0 ;  /* 0x000000080000780c */ /* 0x040fe20000744270 */
[----:B------:R-:W-:Y:S01]  /*8590*/  @P4 STG.E.U16 desc[UR36][R12.64], R90 ;  /* 0x0000005a0c004986 */ /* 0x000fe2000c101524 */
[----:B------:R-:W-:Y:S01]  /*85a0*/  ISETP.GT.AND P4, PT, R0, 0x8, P3 ;  /* 0x000000080000780c */ /* 0x000fe20001f84270 */
[-C--:B------:R-:W-:Y:S01]  /*85b0*/  FMUL R98, R98, R155.reuse ;  /* 0x0000009b62627220 */ /* 0x080fe20000400000 */
[----:B------:R-:W-:Y:S01]  /*85c0*/  F2FP.BF16.F32.PACK_AB R92, RZ, R92 ;  /* 0x0000005cff5c723e */ /* 0x000fe200000010ff */
[----:B------:R-:W-:Y:S01]  /*85d0*/  @P1 STG.E.U16 desc[UR36][R12.64+0x2], R91 ;  /* 0x0000025b0c001986 */ /* 0x000fe2000c101524 */
[----:B------:R-:W-:Y:S01]  /*85e0*/  ISETP.GT.AND P1, PT, R0, 0x9, P0 ;  /* 0x000000090000780c */ /* 0x000fe20000724270 */
[----:B------:R-:W-:Y:S01]  /*85f0*/  FMUL R99, R99, R155 ;  /* 0x0000009b63637220 */ /* 0x000fe20000400000 */
[----:B------:R-:W-:Y:S01]  /*8600*/  F2FP.BF16.F32.PACK_AB R93, RZ, R93 ;  /* 0x0000005dff5d723e */ /* 0x000fe200000010ff */
[-C--:B------:R-:W-:Y:S01]  /*8610*/  FMUL R100, R100, R155.reuse ;  /* 0x0000009b64647220 */ /* 0x080fe20000400000 */
[----:B------:R-:W-:Y:S01]  /*8620*/  F2FP.BF16.F32.PACK_AB R94, RZ, R94 ;  /* 0x0000005eff5e723e */ /* 0x000fe200000010ff */
[----:B------:R-:W-:Y:S01]  /*8630*/  FMUL R101, R101, R155 ;  /* 0x0000009b65657220 */ /* 0x000fe20000400000 */
[----:B------:R-:W-:Y:S01]  /*8640*/  F2FP.BF16.F32.PACK_AB R95, RZ, R95 ;  /* 0x0000005fff5f723e */ /* 0x000fe200000010ff */
[-C--:B------:R-:W-:Y:S01]  /*8650*/  FMUL R102, R102, R155.reuse ;  /* 0x0000009b66667220 */ /* 0x080fe20000400000 */
[----:B------:R-:W-:Y:S01]  /*8660*/  F2FP.BF16.F32.PACK_AB R96, RZ, R96 ;  /* 0x00000060ff60723e */ /* 0x000fe200000010ff */
[----:B------:R-:W-:Y:S01]  /*8670*/  @P4 STG.E.U16 desc[UR36][R6.64+0x10], R92 ;  /* 0x0000105c06004986 */ /* 0x000fe2000c101524 */
[C---:B------:R-:W-:Y:S01]  /*8680*/  ISETP.GT.AND P4, PT, R0.reuse, 0x10, P3 ;  /* 0x000000100000780c */ /* 0x040fe20001f84270 */
[----:B------:R-:W-:Y:S01]  /*8690*/  FMUL R103, R103, R155 ;  /* 0x0000009b67677220 */ /* 0x000fe20000400000 */
[----:B------:R-:W-:Y:S01]  /*86a0*/  F2FP.BF16.F32.PACK_AB R97, RZ, R97 ;  /* 0x00000061ff61723e */ /* 0x000fe200000010ff */
[----:B------:R-:W-:Y:S01]  /*86b0*/  @P5 STG.E.U16 desc[UR36][R6.64+0x12], R93 ;  /* 0x0000125d06005986 */ /* 0x000fe2000c101524 */
[----:B------:R-:W-:Y:S01]  /*86c0*/  ISETP.GT.AND P5, PT, R0, 0x11, P0 ;  /* 0x000000110000780c */ /* 0x000fe200007a4270 */
        /* <DEDUP_REMOVED lines=74> */
[----:B------:R-:W-:Y:S01]  /*8b70*/  FMUL R125, R125, R155 ;  /* 0x0000009b7d7d7220 */ /* 0x000fe20000400000 */
[----:B------:R-:W-:Y:S01]  /*8b80*/  F2FP.BF16.F32.PACK_AB R119, RZ, R119 ;  /* 0x00000077ff77723e */ /* 0x000fe200000010ff */
[-C--:B------:R-:W-:Y:S01]  /*8b90*/  FMUL R126, R126, R155.reuse ;  /* 0x0000009b7e7e7220 */ /* 0x080fe20000400000 */
[----:B------:R-:W-:Y:S01]  /*8ba0*/  F2FP.BF16.F32.PACK_AB R120, RZ, R120 ;  /* 0x00000078ff78723e */ /* 0x000fe200000010ff */
        /* <DEDUP_REMOVED lines=66> */
[----:B------:R-:W-:Y:S01]  /*8fd0*/  IMAD.SHL.U32 R23, R4, 0x100, RZ ;  /* 0x0000010004177824 */ /* 0x000fe200078e00ff */
[----:B------:R-:W-:Y:S01]  /*8fe0*/  F2FP.BF16.F32.PACK_AB R140, RZ, R140 ;  /* 0x0000008cff8c723e */ /* 0x000fe200000010ff */
[----:B------:R-:W-:Y:S01]  /*8ff0*/  @P1 STG.E.U16 desc[UR36][R6.64+0x90], R124 ;  /* 0x0000907c06001986 */ /* 0x000fe2000c101524 */
[----:B------:R-:W-:Y:S01]  /*9000*/  ISETP.GT.AND P1, PT, R0, 0x50, P3 ;  /* 0x000000500000780c */ /* 0x000fe20001f24270 */
[----:B------:R-:W-:Y:S01]  /*9010*/  FMUL R146, R146, R155 ;  /* 0x0000009b92927220 */ /* 0x000fe20000400000 */
[----:B------:R-:W-:Y:S01]  /*9020*/  F2FP.BF16.F32.PACK_AB R141, RZ, R141 ;  /* 0x0000008dff8d723e */ /* 0x000fe200000010ff */
[----:B------:R-:W-:Y:S01]  /*9030*/  @P2 STG.E.U16 desc[UR36][R6.64+0x92], R125 ;  /* 0x0000927d06002986 */ /* 0x000fe2000c101524 */
[C---:B------:R-:W-:Y:S01]  /*9040*/  ISETP.GT.AND P2, PT, R0.reuse, 0x51, P3 ;  /* 0x000000510000780c */ /* 0x040fe20001f44270 */
[-C--:B------:R-:W-:Y:S01]  /*9050*/  FMUL R147, R147, R155.reuse ;  /* 0x0000009b93937220 */ /* 0x080fe20000400000 */
        /* <DEDUP_REMOVED lines=11> */
[-C--:B------:R-:W-:Y:S01]  /*9110*/  FMUL R150, R150, R155.reuse ;  /* 0x0000009b96967220 */ /* 0x080fe20000400000 */
[----:B------:R-:W-:Y:S01]  /*9120*/  SHF.L.U64.HI R21, R4, 0x8, R5 ;  /* 0x0000000804157819 */ /* 0x000fe20000010205 */
[----:B------:R-:W-:Y:S01]  /*9130*/  @P2 STG.E.U16 desc[UR36][R6.64+0xa2], R129 ;  /* 0x0000a28106002986 */ /* 0x000fe2000c101524 */
[C---:B------:R-:W-:Y:S01]  /*9140*/  ISETP.GT.AND P2, PT, R0.reuse, 0x59, P3 ;  /* 0x000000590000780c */ /* 0x040fe20001f44270 */
        /* <DEDUP_REMOVED lines=58> */
[----:B------:R-:W-:Y:S01]  /*94f0*/  @P2 STG.E.U16 desc[UR36][R12.64+0xd0], R142 ;  /* 0x0000d08e0c002986 */ /* 0x000fe2000c101524 */
[----:B------:R-:W-:Y:S01]  /*9500*/  F2FP.BF16.F32.PACK_AB R34, RZ, R34 ;  /* 0x00000022ff22723e */ /* 0x000fe200000010ff */
[----:B------:R-:W-:Y:S01]  /*9510*/  FMUL R40, R40, R155 ;  /* 0x0000009b28287220 */ /* 0x000fe20000400000 */
[----:B------:R-:W-:Y:S01]  /*9520*/  F2FP.BF16.F32.PACK_AB R35, RZ, R35 ;  /* 0x00000023ff23723e */ /* 0x000fe200000010ff */
        /* <DEDUP_REMOVED lines=8> */
[----:B------:R-:W-:Y:S01]  /*95b0*/  @P1 IMAD.MOV.U32 R4, RZ, RZ, R6 ;  /* 0x000000ffff041224 */ /* 0x000fe200078e0006 */
[----:B------:R-:W-:Y:S01]  /*95c0*/  F2FP.BF16.F32.PACK_AB R38, RZ, R38 ;  /* 0x00000026ff26723e */ /* 0x000fe200000010ff */
[----:B------:R-:W-:Y:S01]  /*95d0*/  @P1 IMAD.MOV.U32 R5, RZ, RZ, R7 ;  /* 0x000000ffff051224 */ /* 0x000fe200078e0007 */
[----:B------:R-:W-:Y:S01]  /*95e0*/  F2FP.BF16.F32.PACK_AB R39, RZ, R39 ;  /* 0x00000027ff27723e */ /* 0x000fe200000010ff */
[-C--:B------:R-:W-:Y:S01]  /*95f0*/  FMUL R43, R43, R155.reuse ;  /* 0x0000009b2b2b7220 */ /* 0x080fe20000400000 */
[----:B------:R-:W-:Y:S01]  /*9600*/  F2FP.BF16.F32.PACK_AB R40, RZ, R40 ;  /* 0x00000028ff28723e */ /* 0x000fe200000010ff */
[-C--:B------:R-:W-:Y:S01]  /*9610*/  FMUL R44, R44, R155.reuse ;  /* 0x0000009b2c2c7220 */ /* 0x080fe20000400000 */
[----:B------:R0:W-:Y:S01]  /*9620*/  @P1 STG.E.U16 desc[UR36][R4.64+0xe2], R145 ;  /* 0x0000e29104001986 */ /* 0x0001e2000c101524 */
[----:B------:R-:W-:Y:S01]  /*9630*/  IADD3 R14, P1, P2, R11, R6, R23 ;  /* 0x000000060b0e7210 */ /* 0x000fe20007a3e017 */
[----:B------:R-:W-:Y:S01]  /*9640*/  FMUL R45, R45, R155 ;  /* 0x0000009b2d2d7220 */ /* 0x000fe20000400000 */
[----:B------:R-:W-:Y:S01]  /*9650*/  F2FP.BF16.F32.PACK_AB R41, RZ, R41 ;  /* 0x00000029ff29723e */ /* 0x000fe200000010ff */
[----:B------:R-:W-:Y:S01]  /*9660*/  FMUL R46, R46, R155 ;  /* 0x0000009b2e2e7220 */ /* 0x000fe20000400000 */
[----:B------:R-:W-:Y:S01]  /*9670*/  IADD3.X R15, R9, R7, R21, P1, P2 ;  /* 0x00000007090f7210 */ /* 0x000fe20000fe4415 */
[-C--:B------:R-:W-:Y:S01]  /*9680*/  FMUL R47, R47, R155.reuse ;  /* 0x0000009b2f2f7220 */ /* 0x080fe20000400000 */
[C---:B------:R-:W-:Y:S01]  /*9690*/  ISETP.GT.AND P1, PT, R3.reuse, 0x80, PT ;  /* 0x000000800300780c */ /* 0x040fe20003f24270 */
[-C--:B------:R-:W-:Y:S01]  /*96a0*/  FMUL R48, R48, R155.reuse ;  /* 0x0000009b30307220 */ /* 0x080fe20000400000 */
[----:B------:R-:W-:Y:S01]  /*96b0*/  ISETP.GT.AND P2, PT, R3, 0x88, PT ;  /* 0x000000880300780c */ /* 0x000fe20003f44270 */
[----:B------:R-:W-:Y:S01]  /*96c0*/  FMUL R49, R49, R155 ;  /* 0x0000009b31317220 */ /* 0x000fe20000400000 */
[----:B------:R-:W-:Y:S01]  /*96d0*/  F2FP.BF16.F32.PACK_AB R42, RZ, R42 ;  /* 0x0000002aff2a723e */ /* 0x000fe200000010ff */
[----:B0-----:R-:W-:Y:S01]  /*96e0*/  @P5 IMAD.MOV.U32 R4, RZ, RZ, R12 ;  /* 0x000000ffff045224 */ /* 0x001fe200078e000c */
[----:B------:R-:W-:Y:S01]  /*96f0*/  F2FP.BF16.F32.PACK_AB R43, RZ, R43 ;  /* 0x0000002bff2b723e */ /* 0x000fe200000010ff */
[----:B------:R-:W-:Y:S01]  /*9700*/  @P5 IMAD.MOV.U32 R5, RZ, RZ, R13 ;  /* 0x000000ffff055224 */ /* 0x000fe200078e000d */
[----:B------:R-:W-:Y:S01]  /*9710*/  F2FP.BF16.F32.PACK_AB R44, RZ, R44 ;  /* 0x0000002cff2c723e */ /* 0x000fe200000010ff */
[----:B------:R-:W-:Y:S01]  /*9720*/  FMUL R50, R50, R155 ;  /* 0x0000009b32327220 */ /* 0x000fe20000400000 */
[----:B------:R-:W-:Y:S01]  /*9730*/  F2FP.BF16.F32.PACK_AB R45, RZ, R45 ;  /* 0x0000002dff2d723e */ /* 0x000fe200000010ff */
[-C--:B------:R-:W-:Y:S01]  /*9740*/  FMUL R51, R51, R155.reuse ;  /* 0x0000009b33337220 */ /* 0x080fe20000400000 */
[----:B------:R0:W-:Y:S01]  /*9750*/  @P5 STG.E.U16 desc[UR36][R4.64+0xe0], R146 ;  /* 0x0000e09204005986 */ /* 0x0001e2000c101524 */
[----:B------:R-:W-:Y:S01]  /*9760*/  ISETP.GT.AND P5, PT, R0, 0x78, P3 ;  /* 0x000000780000780c */ /* 0x000fe20001fa4270 */
[-C--:B------:R-:W-:Y:S01]  /*9770*/  FMUL R52, R52, R155.reuse ;  /* 0x0000009b34347220 */ /* 0x080fe20000400000 */
[C---:B------:R-:W-:Y:S01]  /*9780*/  ISETP.GT.AND P3, PT, R0.reuse, 0x79, P3 ;  /* 0x000000790000780c */ /* 0x040fe20001f64270 */
[----:B------:R-:W-:Y:S01]  /*9790*/  @P4 STG.E.U16 desc[UR36][R12.64+0xe2], R147 ;  /* 0x0000e2930c004986 */ /* 0x000fe2000c101524 */
[C---:B------:R-:W-:Y:S01]  /*97a0*/  ISETP.GT.AND P4, PT, R0.reuse, 0x78, P0 ;  /* 0x000000780000780c */ /* 0x040fe20000784270 */
[-C--:B------:R-:W-:Y:S01]  /*97b0*/  FMUL R53, R53, R155.reuse ;  /* 0x0000009b35357220 */ /* 0x080fe20000400000 */
[----:B------:R-:W-:Y:S01]  /*97c0*/  ISETP.GT.AND P0, PT, R0, 0x79, P0 ;  /* 0x000000790000780c */ /* 0x000fe20000704270 */
[-C--:B------:R-:W-:Y:S01]  /*97d0*/  FMUL R54, R54, R155.reuse ;  /* 0x0000009b36367220 */ /* 0x080fe20000400000 */
[----:B------:R-:W-:Y:S01]  /*97e0*/  F2FP.BF16.F32.PACK_AB R46, RZ, R46 ;  /* 0x0000002eff2e723e */ /* 0x000fe200000010ff */
[----:B------:R-:W-:Y:S01]  /*97f0*/  FMUL R55, R55, R155 ;  /* 0x0000009b37377220 */ /* 0x000fe20000400000 */
[----:B------:R-:W-:Y:S01]  /*9800*/  F2FP.BF16.F32.PACK_AB R47, RZ, R47 ;  /* 0x0000002fff2f723e */ /* 0x000fe200000010ff */
[-C--:B------:R-:W-:Y:S01]  /*9810*/  FMUL R56, R56, R155.reuse ;  /* 0x0000009b38387220 */ /* 0x080fe20000400000 */
[----:B------:R-:W-:Y:S01]  /*9820*/  F2FP.BF16.F32.PACK_AB R48, RZ, R48 ;  /* 0x00000030ff30723e */ /* 0x000fe200000010ff */
[----:B------:R-:W-:Y:S01]  /*9830*/  @P5 STG.E.U16 desc[UR36][R6.64+0xf0], R148 ;  /* 0x0000f09406005986 */ /* 0x000fe2000c101524 */
[----:B0-----:R-:W-:Y:S01]  /*9840*/  IADD3 R4, P5, R23, R6, RZ ;  /* 0x0000000617047210 */ /* 0x001fe20007fbe0ff */
[----:B------:R-:W-:Y:S01]  /*9850*/  FMUL R57, R57, R155 ;  /* 0x0000009b39397220 */ /* 0x000fe20000400000 */
[----:B------:R-:W-:Y:S01]  /*9860*/  F2FP.BF16.F32.PACK_AB R49, RZ, R49 ;  /* 0x00000031ff31723e */ /* 0x000fe200000010ff */
[----:B------:R0:W-:Y:S01]  /*9870*/  @P3 STG.E.U16 desc[UR36][R6.64+0xf2], R149 ;  /* 0x0000f29506003986 */ /* 0x0001e2000c101524 */
[C---:B------:R-:W-:Y:S01]  /*9880*/  ISETP.GT.AND P3, PT, R0.reuse, RZ, P1 ;  /* 0x000000ff0000720c */ /* 0x040fe20000f64270 */
[----:B------:R-:W-:Y:S01]  /*9890*/  IMAD.X R5, R21, 0x1, R7, P5 ;  /* 0x0000000115057824 */ /* 0x000fe200028e0607 */
[C---:B------:R-:W-:Y:S01]  /*98a0*/  ISETP.GT.AND P5, PT, R0.reuse, RZ, P2 ;  /* 0x000000ff0000720c */ /* 0x040fe200017a4270 */
        /* <DEDUP_REMOVED lines=11> */
[-C--:B0-----:R-:W-:Y:S01]  /*9960*/  IADD3 R6, P3, R11, R4.reuse, RZ ;  /* 0x000000040b067210 */ /* 0x081fe20007f7e0ff */
[----:B------:R-:W-:Y:S01]  /*9970*/  FMUL R61, R61, R155 ;  /* 0x0000009b3d3d7220 */ /* 0x000fe20000400000 */
[----:B------:R-:W-:Y:S01]  /*9980*/  F2FP.BF16.F32.PACK_AB R53, RZ, R53 ;  /* 0x00000035ff35723e */ /* 0x000fe200000010ff */
[----:B------:R-:W-:Y:S01]  /*9990*/  @P4 STG.E.U16 desc[UR36][R4.64+0x2], R25 ;  /* 0x0000021904004986 */ /* 0x000fe2000c101524 */
[----:B------:R-:W-:Y:S01]  /*99a0*/  IADD3 R10, P4, R11, R4, RZ ;  /* 0x000000040b0a7210 */ /* 0x000fe20007f9e0ff */
[C-C-:B------:R-:W-:Y:S01]  /*99b0*/  IMAD.X R7, R9.reuse, 0x1, R5.reuse, P3 ;  /* 0x0000000109077824 */ /* 0x140fe200018e0605 */
[----:B------:R-:W-:Y:S01]  /*99c0*/  ISETP.GT.AND P3, PT, R0, 0x9, P2 ;  /* 0x000000090000780c */ /* 0x000fe20001764270 */
[-C--:B------:R-:W-:Y:S01]  /*99d0*/  FMUL R62, R62, R155.reuse ;  /* 0x0000009b3e3e7220 */ /* 0x080fe20000400000 */
[----:B------:R-:W-:Y:S01]  /*99e0*/  F2FP.BF16.F32.PACK_AB R54, RZ, R54 ;  /* 0x00000036ff36723e */ /* 0x000fe200000010ff */
[----:B------:R-:W-:Y:S01]  /*99f0*/  IMAD.X R11, R9, 0x1, R5, P4 ;  /* 0x00000001090b7824 */ /* 0x000fe200020e0605 */
[----:B------:R-:W-:Y:S01]  /*9a00*/  ISETP.GT.AND P4, PT, R0, 0x8, P1 ;  /* 0x000000080000780c */ /* 0x000fe20000f84270 */
[----:B------:R-:W-:Y:S01]  /*9a10*/  FMUL R63, R63, R155 ;  /* 0x0000009b3f3f7220 */ /* 0x000fe20000400000 */
[----:B------:R-:W-:Y:S01]  /*9a20*/  F2FP.BF16.F32.PACK_AB R55, RZ, R55 ;  /* 0x00000037ff37723e */ /* 0x000fe200000010ff */
[-C--:B------:R-:W-:Y:S01]  /*9a30*/  FMUL R64, R64, R155.reuse ;  /* 0x0000009b40407220 */ /* 0x080fe20000400000 */
        /* <DEDUP_REMOVED lines=8> */
[-C--:B------:R-:W-:Y:S01]  /*9ac0*/  FMUL R67, R67, R155.reuse ;  /* 0x0000009b43437220 */ /* 0x080fe20000400000 */
[----:B------:R-:W-:Y:S01]  /*9ad0*/  @P4 STG.E.U16 desc[UR36][R4.64+0x10], R28 ;  /* 0x0000101c04004986 */ /* 0x000fe2000c101524 */
[----:B------:R-:W-:Y:S01]  /*9ae0*/  ISETP.GT.AND P4, PT, R0, 0x10, P1 ;  /* 0x000000100000780c */ /* 0x000fe20000f84270 */
[-C--:B------:R-:W-:Y:S01]  /*9af0*/  FMUL R68, R68, R155.reuse ;  /* 0x0000009b44447220 */ /* 0x080fe20000400000 */
[----:B------:R-:W-:Y:S01]  /*9b00*/  F2FP.BF16.F32.PACK_AB R58, RZ, R58 ;  /* 0x0000003aff3a723e */ /* 0x000fe200000010ff */
[-C--:B------:R-:W-:Y:S01]  /*9b10*/  FMUL R69, R69, R155.reuse ;  /* 0x0000009b45457220 */ /* 0x080fe20000400000 */
[----:B------:R-:W-:Y:S01]  /*9b20*/  @P5 STG.E.U16 desc[UR36][R4.64+0x12], R29 ;  /* 0x0000121d04005986 */ /* 0x000fe2000c101524 */
[----:B------:R-:W-:Y:S01]  /*9b30*/  ISETP.GT.AND P5, PT, R0, 0x11, P1 ;  /* 0x000000110000780c */ /* 0x000fe20000fa4270 */
[----:B------:R-:W-:Y:S01]  /*9b40*/  FMUL R70, R70, R155 ;  /* 0x0000009b46467220 */ /* 0x000fe20000400000 */
[----:B------:R-:W-:Y:S01]  /*9b50*/  F2FP.BF16.F32.PACK_AB R59, RZ, R59 ;  /* 0x0000003bff3b723e */ /* 0x000fe200000010ff */
[----:B------:R0:W-:Y:S01]  /*9b60*/  @P0 STG.E.U16 desc[UR36][R6.64+0x10], R30 ;  /* 0x0000101e06000986 */ /* 0x0001e2000c101524 */
        /* <DEDUP_REMOVED lines=9> */
[----:B------:R-:W-:Y:S01]  /*9c00*/  FMUL R73, R73, R155 ;  /* 0x0000009b49497220 */ /* 0x000fe20000400000 */
[----:B------:R-:W-:Y:S01]  /*9c10*/  F2FP.BF16.F32.PACK_AB R62, RZ, R62 ;  /* 0x0000003eff3e723e */ /* 0x000fe200000010ff */
[----:B------:R-:W-:Y:S01]  /*9c20*/  @P5 STG.E.U16 desc[UR36][R4.64+0x22], R33 ;  /* 0x0000222104005986 */ /* 0x000fe2000c101524 */
[----:B------:R-:W-:Y:S01]  /*9c30*/  ISETP.GT.AND P5, PT, R0, 0x19, P1 ;  /* 0x000000190000780c */ /* 0x000fe20000fa4270 */
[--C-:B0-----:R-:W-:Y:S01]  /*9c40*/  @P0 IMAD.MOV.U32 R6, RZ, RZ, R14.reuse ;  /* 0x000000ffff060224 */ /* 0x101fe200078e000e */
[----:B------:R-:W-:Y:S01]  /*9c50*/  F2FP.BF16.F32.PACK_AB R63, RZ, R63 ;  /* 0x0000003fff3f723e */ /* 0x000fe200000010ff */
[--C-:B------:R-:W-:Y:S01]  /*9c60*/  @P0 IMAD.MOV.U32 R7, RZ, RZ, R15.reuse ;  /* 0x000000ffff070224 */ /* 0x100fe200078e000f */
[----:B------:R-:W-:Y:S01]  /*9c70*/  F2FP.BF16.F32.PACK_AB R64, RZ, R64 ;  /* 0x00000040ff40723e */ /* 0x000fe200000010ff */
[----:B------:R-:W-:Y:S01]  /*9c80*/  FMUL R74, R74, R155 ;  /* 0x0000009b4a4a7220 */ /* 0x000fe20000400000 */
[----:B------:R-:W-:Y:S01]  /*9c90*/  F2FP.BF16.F32.PACK_AB R65, RZ, R65 ;  /* 0x00000041ff41723e */ /* 0x000fe200000010ff */
[-C--:B------:R-:W-:Y:S01]  /*9ca0*/  FMUL R75, R75, R155.reuse ;  /* 0x0000009b4b4b7220 */ /* 0x080fe20000400000 */
[----:B------:R0:W-:Y:S01]  /*9cb0*/  @P0 STG.E.U16 desc[UR36][R6.64+0x20], R34 ;  /* 0x0000202206000986 */ /* 0x0001e2000c101524 */
        /* <DEDUP_REMOVED lines=11> */
[--C-:B0-----:R-:W-:Y:S01]  /*9d70*/  @P3 IMAD.MOV.U32 R7, RZ, RZ, R15.reuse ;  /* 0x000000ffff073224 */ /* 0x101fe200078e000f */
[----:B------:R-:W-:Y:S01]  /*9d80*/  @P3 MOV R6, R14 ;  /* 0x0000000e00063202 */ /* 0x000fe20000000f00 */
[----:B------:R-:W-:Y:S01]  /*9d90*/  FMUL R81, R81, R155 ;  /* 0x0000009b51517220 */ /* 0x000fe20000400000 */
[----:B------:R-:W-:Y:S01]  /*9da0*/  F2FP.BF16.F32.PACK_AB R71, RZ, R71 ;  /* 0x00000047ff47723e */ /* 0x000fe200000010ff */
[-C--:B------:R-:W-:Y:S01]  /*9db0*/  FMUL R82, R82, R155.reuse ;  /* 0x0000009b52527220 */ /* 0x080fe20000400000 */
[----:B------:R-:W-:Y:S01]  /*9dc0*/  F2FP.BF16.F32.PACK_AB R72, RZ, R72 ;  /* 0x00000048ff48723e */ /* 0x000fe200000010ff */
[----:B------:R0:W-:Y:S01]  /*9dd0*/  @P3 STG.E.U16 desc[UR36][R6.64+0x22], R35 ;  /* 0x0000222306003986 */ /* 0x0001e2000c101524 */
        /* <DEDUP_REMOVED lines=11> */
[----:B0-----:R-:W-:Y:S01]  /*9e90*/  @P0 IMAD.MOV.U32 R6, RZ, RZ, R14 ;  /* 0x000000ffff060224 */ /* 0x001fe200078e000e */
[----:B------:R-:W-:Y:S01]  /*9ea0*/  F2FP.BF16.F32.PACK_AB R76, RZ, R76 ;  /* 0x0000004cff4c723e */ /* 0x000fe200000010ff */
[----:B------:R-:W-:Y:S01]  /*9eb0*/  @P0 IMAD.MOV.U32 R7, RZ, RZ, R15 ;  /* 0x000000ffff070224 */ /* 0x000fe200078e000f */
[----:B------:R-:W-:Y:S01]  /*9ec0*/  F2FP.BF16.F32.PACK_AB R77, RZ, R77 ;  /* 0x0000004dff4d723e */ /* 0x000fe200000010ff */
[-C--:B------:R-:W-:Y:S01]  /*9ed0*/  FMUL R86, R86, R155.reuse ;  /* 0x0000009b56567220 */ /* 0x080fe20000400000 */
[----:B------:R-:W-:Y:S01]  /*9ee0*/  F2FP.BF16.F32.PACK_AB R78, RZ, R78 ;  /* 0x0000004eff4e723e */ /* 0x000fe200000010ff */
[----:B------:R-:W-:Y:S01]  /*9ef0*/  FMUL R87, R87, R155 ;  /* 0x0000009b57577220 */ /* 0x000fe20000400000 */
[----:B------:R0:W-:Y:S01]  /*9f00*/  @P0 STG.E.U16 desc[UR36][R6.64+0x30], R38 ;  /* 0x0000302606000986 */ /* 0x0001e2000c101524 */
[----:B------:R-:W-:-:S02]  /*9f10*/  ISETP.GT.AND P0, PT, R0, 0x20, P2 ;  /* 0x000000200000780c */ /* 0x000fc40001704270 */
[----:B------:R-:W-:Y:S02]  /*9f20*/  F2FP.BF16.F32.PACK_AB R79, RZ, R79 ;  /* 0x0000004fff4f723e */ /* 0x000fe400000010ff */
[----:B------:R-:W-:Y:S02]  /*9f30*/  F2FP.BF16.F32.PACK_AB R80, RZ, R80 ;  /* 0x00000050ff50723e */ /* 0x000fe400000010ff */
[----:B------:R-:W-:Y:S02]  /*9f40*/  F2FP.BF16.F32.PACK_AB R81, RZ, R81 ;  /* 0x00000051ff51723e */ /* 0x000fe400000010ff */
[----:B------:R-:W-:Y:S02]  /*9f50*/  F2FP.BF16.F32.PACK_AB R82, RZ, R82 ;  /* 0x00000052ff52723e */ /* 0x000fe400000010ff */
[----:B------:R-:W-:Y:S01]  /*9f60*/  F2FP.BF16.F32.PACK_AB R83, RZ, R83 ;  /* 0x00000053ff53723e */ /* 0x000fe200000010ff */
[----:B0-----:R-:W-:Y:S01]  /*9f70*/  @P3 IMAD.MOV.U32 R6, RZ, RZ, R14 ;  /* 0x000000ffff063224 */ /* 0x001fe200078e000e */
[----:B------:R-:W-:Y:S01]  /*9f80*/  F2FP.BF16.F32.PACK_AB R84, RZ, R84 ;  /* 0x00000054ff54723e */ /* 0x000fe200000010ff */
[----:B------:R-:W-:Y:S01]  /*9f90*/  @P3 IMAD.MOV.U32 R7, RZ, RZ, R15 ;  /* 0x000000ffff073224 */ /* 0x000fe200078e000f */
[----:B------:R-:W-:-:S02]  /*9fa0*/  F2FP.BF16.F32.PACK_AB R85, RZ, R85 ;  /* 0x00000055ff55723e */ /* 0x000fc400000010ff */
[----:B------:R-:W-:Y:S02]  /*9fb0*/  F2FP.BF16.F32.PACK_AB R86, RZ, R86 ;  /* 0x00000056ff56723e */ /* 0x000fe400000010ff */
[----:B------:R0:W-:Y:S01]  /*9fc0*/  @P3 STG.E.U16 desc[UR36][R6.64+0x32], R39 ;  /* 0x0000322706003986 */ /* 0x0001e2000c101524 */
[C---:B------:R-:W-:Y:S02]  /*9fd0*/  ISETP.GT.AND P3, PT, R0.reuse, 0x21, P2 ;  /* 0x000000210000780c */ /* 0x040fe40001764270 */
[----:B------:R-:W-:Y:S01]  /*9fe0*/  F2FP.BF16.F32.PACK_AB R87, RZ, R87 ;  /* 0x00000057ff57723e */ /* 0x000fe200000010ff */
[----:B------:R-:W-:Y:S01]  /*9ff0*/  @P4 STG.E.U16 desc[UR36][R4.64+0x40], R40 ;  /* 0x0000402804004986 */ /* 0x000fe2000c101524 */
[----:B------:R-:W-:-:S03]  /*a000*/  ISETP.GT.AND P4, PT, R0, 0x28, P1 ;  /* 0x000000280000780c */ /* 0x000fc60000f84270 */
[----:B------:R-:W-:Y:S01]  /*a010*/  @P5 STG.E.U16 desc[UR36][R4.64+0x42], R41 ;  /* 0x0000422904005986 */ /* 0x000fe2000c101524 */
[----:B------:R-:W-:Y:S01]  /*a020*/  ISETP.GT.AND P5, PT, R0, 0x29, P1 ;  /* 0x000000290000780c */ /* 0x000fe20000fa4270 */
[----:B0-----:R-:W-:Y:S02]  /*a030*/  @P0 IMAD.MOV.U32 R6, RZ, RZ, R14 ;  /* 0x000000ffff060224 */ /* 0x001fe400078e000e */
[----:B------:R-:W-:-:S05]  /*a040*/  @P0 IMAD.MOV.U32 R7, RZ, RZ, R15 ;  /* 0x000000ffff070224 */ /* 0x000fca00078e000f */
[----:B------:R0:W-:Y:S01]  /*a050*/  @P0 STG.E.U16 desc[UR36][R6.64+0x40], R42 ;  /* 0x0000402a06000986 */ /* 0x0001e2000c101524 */
[----:B------:R-:W-:Y:S01]  /*a060*/  ISETP.GT.AND P0, PT, R0, 0x28, P2 ;  /* 0x000000280000780c */ /* 0x000fe20001704270 */
[----:B0-----:R-:W-:Y:S02]  /*a070*/  @P3 IMAD.MOV.U32 R6, RZ, RZ, R14 ;  /* 0x000000ffff063224 */ /* 0x001fe400078e000e */
[----:B------:R-:W-:-:S05]  /*a080*/  @P3 IMAD.MOV.U32 R7, RZ, RZ, R15 ;  /* 0x000000ffff073224 */ /* 0x000fca00078e000f */
[----:B------:R0:W-:Y:S01]  /*a090*/  @P3 STG.E.U16 desc[UR36][R6.64+0x42], R43 ;  /* 0x0000422b06003986 */ /* 0x0001e2000c101524 */
[----:B------:R-:W-:-:S03]  /*a0a0*/  ISETP.GT.AND P3, PT, R0, 0x29, P2 ;  /* 0x000000290000780c */ /* 0x000fc60001764270 */
        /* <DEDUP_REMOVED lines=8> */
[----:B0-----:R-:W-:Y:S01]  /*a130*/  @P3 IMAD.MOV.U32 R6, RZ, RZ, R14 ;  /* 0x000000ffff063224 */ /* 0x001fe200078e000e */
[----:B------:R-:W-:-:S05]  /*a140*/  @P3 MOV R7, R15 ;  /* 0x0000000f00073202 */ /* 0x000fca0000000f00 */
        /* <DEDUP_REMOVED lines=41> */
[----:B------:R-:W-:Y:S02]  /*a3e0*/  ISETP.GT.AND P5, PT, R0, 0x51, P1 ;  /* 0x000000510000780c */ /* 0x000fe40000fa4270 */
[----:B0-----:R-:W-:Y:S01]  /*a3f0*/  @P0 MOV R6, R14 ;  /* 0x0000000e00060202 */ /* 0x001fe20000000f00 */
        /* <DEDUP_REMOVED lines=35> */
[----:B0-----:R-:W-:Y:S01]  /*a630*/  @P0 IMAD.MOV.U32 R6, RZ, RZ, R14 ;  /* 0x000000ffff060224 */ /* 0x001fe200078e000e */
[----:B------:R-:W-:-:S05]  /*a640*/  @P0 MOV R7, R15 ;  /* 0x0000000f00070202 */ /* 0x000fca0000000f00 */
        /* <DEDUP_REMOVED lines=17> */
[C---:B------:R-:W-:Y:S02]  /*a760*/  ISETP.GT.AND P3, PT, R0.reuse, 0x78, P1 ;  /* 0x000000780000780c */ /* 0x040fe40000f64270 */
[C---:B------:R-:W-:Y:S01]  /*a770*/  ISETP.GT.AND P1, PT, R0.reuse, 0x79, P1 ;  /* 0x000000790000780c */ /* 0x040fe20000f24270 */
[----:B------:R-:W-:Y:S01]  /*a780*/  @P4 STG.E.U16 desc[UR36][R4.64+0xe0], R80 ;  /* 0x0000e05004004986 */ /* 0x000fe2000c101524 */
[----:B------:R-:W-:-:S03]  /*a790*/  ISETP.GT.AND P4, PT, R0, 0x71, P2 ;  /* 0x000000710000780c */ /* 0x000fc60001784270 */
[----:B------:R-:W-:Y:S01]  /*a7a0*/  @P5 STG.E.U16 desc[UR36][R4.64+0xe2], R81 ;  /* 0x0000e25104005986 */ /* 0x000fe2000c101524 */
[C---:B------:R-:W-:Y:S02]  /*a7b0*/  ISETP.GT.AND P5, PT, R0.reuse, 0x78, P2 ;  /* 0x000000780000780c */ /* 0x040fe400017a4270 */
[----:B------:R-:W-:Y:S01]  /*a7c0*/  ISETP.GT.AND P2, PT, R0, 0x79, P2 ;  /* 0x000000790000780c */ /* 0x000fe20001744270 */
[----:B0-----:R-:W-:Y:S02]  /*a7d0*/  @P0 IMAD.MOV.U32 R6, RZ, RZ, R14 ;  /* 0x000000ffff060224 */ /* 0x001fe400078e000e */
[----:B------:R-:W-:-:S05]  /*a7e0*/  @P0 IMAD.MOV.U32 R7, RZ, RZ, R15 ;  /* 0x000000ffff070224 */ /* 0x000fca00078e000f */
[----:B------:R0:W-:Y:S02]  /*a7f0*/  @P0 STG.E.U16 desc[UR36][R6.64+0xe0], R82 ;  /* 0x0000e05206000986 */ /* 0x0001e4000c101524 */
[----:B0-----:R-:W-:Y:S02]  /*a800*/  @P4 IMAD.MOV.U32 R6, RZ, RZ, R14 ;  /* 0x000000ffff064224 */ /* 0x001fe400078e000e */
[----:B------:R-:W-:-:S05]  /*a810*/  @P4 IMAD.MOV.U32 R7, RZ, RZ, R15 ;  /* 0x000000ffff074224 */ /* 0x000fca00078e000f */
[----:B------:R-:W-:Y:S04]  /*a820*/  @P4 STG.E.U16 desc[UR36][R6.64+0xe2], R83 ;  /* 0x0000e25306004986 */ /* 0x000fe8000c101524 */
[----:B------:R-:W-:Y:S04]  /*a830*/  @P3 STG.E.U16 desc[UR36][R4.64+0xf0], R84 ;  /* 0x0000f05404003986 */ /* 0x000fe8000c101524 */
[----:B------:R0:W-:Y:S02]  /*a840*/  @P1 STG.E.U16 desc[UR36][R4.64+0xf2], R85 ;  /* 0x0000f25504001986 */ /* 0x0001e4000c101524 */
[----:B0-----:R-:W-:-:S02]  /*a850*/  @P5 IMAD.MOV.U32 R4, RZ, RZ, R14 ;  /* 0x000000ffff045224 */ /* 0x001fc400078e000e */
[----:B------:R-:W-:-:S05]  /*a860*/  @P5 IMAD.MOV.U32 R5, RZ, RZ, R15 ;  /* 0x000000ffff055224 */ /* 0x000fca00078e000f */
[----:B------:R0:W-:Y:S04]  /*a870*/  @P5 STG.E.U16 desc[UR36][R4.64+0xf0], R86 ;  /* 0x0000f05604005986 */ /* 0x0001e8000c101524 */
[----:B------:R0:W-:Y:S02]  /*a880*/  @P2 STG.E.U16 desc[UR36][R14.64+0xf2], R87 ;  /* 0x0000f2570e002986 */ /* 0x0001e4000c101524 */
.L_x_284:
[----:B------:R-:W-:Y:S05]  /*a890*/  BSYNC B0 ;  /* 0x0000000000007941 */ /* 0x000fea0003800000 */
.L_x_32:
[----:B------:R-:W-:Y:S01]  /*a8a0*/  ULDC UR4, c[0x0][0xc] ;  /* 0x0000030000047ab9 */ /* 0x000fe20000000800 */
[----:B------:R-:W-:Y:S01]  /*a8b0*/  ULDC UR5, c[0x0][0x10] ;  /* 0x0000040000057ab9 */ /* 0x000fe20000000800 */
[----:B0-----:R-:W0:Y:S01]  /*a8c0*/  LDC R3, c[0x0][0x14] ;  /* 0x00000500ff037b82 */ /* 0x001e220000000800 */
[----:B------:R-:W-:Y:S01]  /*a8d0*/  UIMAD.WIDE.U32 UR4, UR4, UR5, URZ ;  /* 0x00000005040472a5 */ /* 0x000fe2000f8e003f */
[----:B------:R-:W-:Y:S01]  /*a8e0*/  PRMT R0, RZ, 0x7610, R0 ;  /* 0x00007610ff007816 */ /* 0x000fe20000000000 */
[----:B-----5:R-:W-:Y:S02]  /*a8f0*/  IMAD.MOV.U32 R154, RZ, RZ, -0x1 ;  /* 0xffffffffff9a7424 */ /* 0x020fe400078e00ff */
[----:B------:R-:W-:Y:S02]  /*a900*/  IMAD.MOV.U32 R23, RZ, RZ, -0x1 ;  /* 0xffffffffff177424 */ /* 0x000fe400078e00ff */
[----:B0-----:R-:W-:-:S04]  /*a910*/  IMAD.WIDE.U32 R16, R3, UR4, R16 ;  /* 0x0000000403107c25 */ /* 0x001fc8000f8e0010 */
[----:B------:R-:W-:Y:S01]  /*a920*/  IMAD R3, R3, UR5, RZ ;  /* 0x0000000503037c24 */ /* 0x000fe2000f8e02ff */
[----:B------:R-:W-:Y:S02]  /*a930*/  ULDC.64 UR4, c[0x0][0x650] ;  /* 0x0001940000047ab9 */ /* 0x000fe40000000a00 */
[----:B------:R-:W-:Y:S02]  /*a940*/  ISETP.GE.U32.AND P0, PT, R16, UR4, PT ;  /* 0x0000000410007c0c */ /* 0x000fe4000bf06070 */
[----:B------:R-:W-:-:S04]  /*a950*/  IADD3 R17, R17, R3, RZ ;  /* 0x0000000311117210 */ /* 0x000fc80007ffe0ff */
[----:B------:R-:W-:-:S13]  /*a960*/  ISETP.GE.U32.AND.EX P0, PT, R17, UR5, PT, P0 ;  /* 0x0000000511007c0c */ /* 0x000fda000bf06100 */
[----:B------:R-:W-:Y:S05]  /*a970*/  @P0 BRA `(.L_x_285) ;  /* 0x0000000400640947 */ /* 0x000fea0003800000 */
[----:B------:R-:W0:Y:S01]  /*a980*/  S2R R12, SR_CTAID.X ;  /* 0x00000000000c7919 */ /* 0x000e220000002500 */
[----:B-12---:R-:W1:Y:S01]  /*a990*/  LDC.64 R10, c[0x0][0x628] ;  /* 0x00018a00ff0a7b82 */ /* 0x006e620000000a00 */
[----:B------:R-:W-:Y:S01]  /*a9a0*/  ULDC UR4, c[0x0][0x150] ;  /* 0x0000540000047ab9 */ /* 0x000fe20000000800 */
[----:B------:R-:W-:Y:S01]  /*a9b0*/  IMAD.MOV.U32 R8, RZ, RZ, R16 ;  /* 0x000000ffff087224 */ /* 0x000fe200078e0010 */
[----:B------:R-:W2:Y:S01]  /*a9c0*/  S2R R24, SR_CTAID.Y ;  /* 0x0000000000187919 */ /* 0x000ea20000002600 */
[----:B------:R-:W-:-:S04]  /*a9d0*/  IMAD.MOV.U32 R9, RZ, RZ, R17 ;  /* 0x000000ffff097224 */ /* 0x000fc800078e0011 */
[----:B------:R-:W2:Y:S08]  /*a9e0*/  LDC R21, c[0x0][0x144] ;  /* 0x00005100ff157b82 */ /* 0x000eb00000000800 */
[----:B------:R-:W2:Y:S08]  /*a9f0*/  LDC R0, c[0x0][0x630] ;  /* 0x00018c00ff007b82 */ /* 0x000eb00000000800 */
[----:B------:R-:W2:Y:S01]  /*aa00*/  LDC.64 R14, c[0x0][0x620] ;  /* 0x00018800ff0e7b82 */ /* 0x000ea20000000a00 */
[----:B-1----:R-:W-:-:S04]  /*aa10*/  ISETP.NE.U32.AND P0, PT, R10, RZ, PT ;  /* 0x000000ff0a00720c */ /* 0x002fc80003f05070 */
[----:B------:R-:W-:Y:S02]  /*aa20*/  ISETP.NE.AND.EX P0, PT, R11, RZ, PT, P0 ;  /* 0x000000ff0b00720c */ /* 0x000fe40003f05300 */
[----:B0-----:R-:W-:-:S05]  /*aa30*/  I2FP.F32.U32 R3, R12 ;  /* 0x0000000c00037245 */ /* 0x001fca0000201000 */
[----:B------:R-:W-:-:S04]  /*aa40*/  FMUL R3, R3, UR4 ;  /* 0x0000000403037c20 */ /* 0x000fc80008400000 */
[----:B------:R0:W1:Y:S02]  /*aa50*/  F2I.U32.TRUNC.NTZ R20, R3 ;  /* 0x0000000300147305 */ /* 0x000064000020f000 */
[----:B------:R-:W-:Y:S05]  /*aa60*/  @!P0 BRA `(.L_x_286) ;  /* 0x0000000000288947 */ /* 0x000fea0003800000 */
[----:B0-----:R-:W0:Y:S02]  /*aa70*/  LDC R3, c[0x0][0x634] ;  /* 0x00018d00ff037b82 */ /* 0x001e240000000800 */
        /* <DEDUP_REMOVED lines=9> */
.L_x_286:
[----:B------:R-:W5:Y:S01]  /*ab10*/  LDC.64 R30, c[0x0][0x640] ;  /* 0x00019000ff1e7b82 */ /* 0x000f620000000a00 */
[-CC-:B--2---:R-:W-:Y:S01]  /*ab20*/  SHF.R.U64 R23, R8, R0.reuse, R9.reuse ;  /* 0x0000000008177219 */ /* 0x184fe20000001209 */
[----:B-1----:R-:W-:Y:S01]  /*ab30*/  IMAD.MOV R20, RZ, RZ, -R20 ;  /* 0x000000ffff147224 */ /* 0x002fe200078e0a14 */
[----:B------:R-:W-:Y:S01]  /*ab40*/  SHF.R.U32.HI R0, RZ, R0, R9 ;  /* 0x00000000ff007219 */ /* 0x000fe20000011609 */
[----:B------:R-:W-:Y:S01]  /*ab50*/  ULDC UR4, c[0x0][0x154] ;  /* 0x0000550000047ab9 */ /* 0x000fe20000000800 */
[----:B0-----:R-:W-:Y:S01]  /*ab60*/  IADD3 R3, P0, RZ, -R23, RZ ;  /* 0x80000017ff037210 */ /* 0x001fe20007f1e0ff */
[----:B------:R-:W-:Y:S02]  /*ab70*/  IMAD R26, R21, R20, R12 ;  /* 0x00000014151a7224 */ /* 0x000fe400078e020c */
[----:B------:R-:W0:Y:S01]  /*ab80*/  LDC R6, c[0x0][0x618] ;  /* 0x00018600ff067b82 */ /* 0x000e220000000800 */
[----:B------:R-:W-:Y:S02]  /*ab90*/  IMAD.MOV.U32 R7, RZ, RZ, 0x1 ;  /* 0x00000001ff077424 */ /* 0x000fe400078e00ff */
[----:B------:R-:W-:-:S04]  /*aba0*/  IMAD.X R5, RZ, RZ, ~R0, P0 ;  /* 0x000000ffff057224 */ /* 0x000fc800000e0e00 */
[-C--:B------:R-:W-:Y:S01]  /*abb0*/  IMAD R0, R5, R14.reuse, RZ ;  /* 0x0000000e05007224 */ /* 0x080fe200078e02ff */
[----:B------:R-:W1:Y:S01]  /*abc0*/  LDC R8, c[0x0][0x608] ;  /* 0x00018200ff087b82 */ /* 0x000e620000000800 */
[----:B------:R-:W-:-:S04]  /*abd0*/  IMAD.WIDE.U32 R4, R3, R14, R16 ;  /* 0x0000000e03047225 */ /* 0x000fc800078e0010 */
[----:B------:R-:W-:Y:S01]  /*abe0*/  IMAD R3, R3, R15, R0 ;  /* 0x0000000f03037224 */ /* 0x000fe200078e0200 */
[----:B------:R-:W-:Y:S02]  /*abf0*/  I2FP.F32.U32 R0, R24 ;  /* 0x0000001800007245 */ /* 0x000fe40000201000 */
[----:B------:R-:W2:Y:S01]  /*ac00*/  LDC R28, c[0x0][0x658] ;  /* 0x00019600ff1c7b82 */ /* 0x000ea20000000800 */
[----:B------:R-:W-:Y:S01]  /*ac10*/  IMAD.IADD R3, R5, 0x1, R3 ;  /* 0x0000000105037824 */ /* 0x000fe200078e0203 */
[----:B-----5:R-:W-:Y:S01]  /*ac20*/  ISETP.NE.U32.AND P0, PT, R30, RZ, PT ;  /* 0x000000ff1e00720c */ /* 0x020fe20003f05070 */
[----:B------:R-:W-:Y:S01]  /*ac30*/  FMUL R0, R0, UR4 ;  /* 0x0000000400007c20 */ /* 0x000fe20008400000 */
[----:B------:R-:W-:Y:S02]  /*ac40*/  IMAD.MOV.U32 R5, RZ, RZ, -0x1 ;  /* 0xffffffffff057424 */ /* 0x000fe400078e00ff */
[----:B------:R-:W-:Y:S01]  /*ac50*/  ISETP.NE.AND.EX P0, PT, R31, RZ, PT, P0 ;  /* 0x000000ff1f00720c */ /* 0x000fe20003f05300 */
[----:B------:R1:W2:Y:S01]  /*ac60*/  F2I.U32.TRUNC.NTZ R13, R0 ;  /* 0x00000000000d7305 */ /* 0x0002a2000020f000 */
[----:B------:R-:W3:Y:S01]  /*ac70*/  LDC R15, c[0x0][0x148] ;  /* 0x00005200ff0f7b82 */ /* 0x000ee20000000800 */
[----:B0-----:R-:W-:-:S02]  /*ac80*/  SHF.R.U64 R12, R4, R6, R3 ;  /* 0x00000006040c7219 */ /* 0x001fc40000001203 */
[----:B------:R-:W-:-:S05]  /*ac90*/  SHF.R.U32.HI R3, RZ, R6, R3 ;  /* 0x00000006ff037219 */ /* 0x000fca0000011603 */
[----:B------:R-:W0:Y:S01]  /*aca0*/  LDC R20, c[0x0][0x600] ;  /* 0x00018000ff147b82 */ /* 0x000e220000000800 */
[-CC-:B-1----:R-:W-:Y:S02]  /*acb0*/  SHF.R.U64 R10, R12, R8.reuse, R3.reuse ;  /* 0x000000080c0a7219 */ /* 0x182fe40000001203 */
[----:B------:R-:W-:-:S05]  /*acc0*/  SHF.R.U32.HI R3, RZ, R8, R3 ;  /* 0x00000008ff037219 */ /* 0x000fca0000011603 */
[----:B------:R-:W1:Y:S01]  /*acd0*/  LDC R21, c[0x0][0x648] ;  /* 0x00019200ff157b82 */ /* 0x000e620000000800 */
[-C--:B--2---:R-:W-:Y:S02]  /*ace0*/  SHF.L.U32 R4, R5, R28.reuse, RZ ;  /* 0x0000001c05047219 */ /* 0x084fe400000006ff */
[-CC-:B------:R-:W-:Y:S02]  /*acf0*/  SHF.R.U64 R14, R10, R28.reuse, R3.reuse ;  /* 0x0000001c0a0e7219 */ /* 0x180fe40000001203 */
[----:B------:R-:W-:Y:S02]  /*ad00*/  SHF.R.U32.HI R5, RZ, R28, R3 ;  /* 0x0000001cff057219 */ /* 0x000fe40000011603 */
[----:B------:R-:W-:Y:S01]  /*ad10*/  LOP3.LUT R153, RZ, R4, RZ, 0x33, !PT ;  /* 0x00000004ff997212 */ /* 0x000fe200078e33ff */
[----:B------:R-:W2:Y:S01]  /*ad20*/  LDC R25, c[0x0][0x638] ;  /* 0x00018e00ff197b82 */ /* 0x000ea20000000800 */
[----:B------:R-:W-:Y:S02]  /*ad30*/  SHF.L.U32 R28, R7, R28, RZ ;  /* 0x0000001c071c7219 */ /* 0x000fe400000006ff */
[----:B------:R-:W-:-:S05]  /*ad40*/  MOV R4, R14 ;  /* 0x0000000e00047202 */ /* 0x000fca0000000f00 */
[----:B------:R-:W0:Y:S01]  /*ad50*/  LDC R27, c[0x0][0x610] ;  /* 0x00018400ff1b7b82 */ /* 0x000e220000000800 */
[----:B------:R-:W-:Y:S05]  /*ad60*/  @!P0 BRA `(.L_x_287) ;  /* 0x0000000000288947 */ /* 0x000fea0003800000 */
[----:B------:R-:W5:Y:S02]  /*ad70*/  LDC R3, c[0x0][0x64c] ;  /* 0x00019300ff037b82 */ /* 0x000f640000000800 */
[----:B-----5:R-:W-:-:S05]  /*ad80*/  IADD3 R3, P0, R14, R3, RZ ;  /* 0x000000030e037210 */ /* 0x020fca0007f1e0ff */
        /* <DEDUP_REMOVED lines=8> */
.L_x_287:
[----:B------:R-:W-:Y:S01]  /*ae10*/  ISETP.NE.AND P0, PT, R2, 0x1, PT ;  /* 0x000000010200780c */ /* 0x000fe20003f05270 */
[----:B------:R-:W-:Y:S01]  /*ae20*/  IMAD.MOV R13, RZ, RZ, -R13 ;  /* 0x000000ffff0d7224 */ /* 0x000fe200078e0a0d */
[----:B-1----:R-:W-:Y:S01]  /*ae30*/  SHF.R.U64 R0, R4, R21, R5 ;  /* 0x0000001504007219 */ /* 0x002fe20000001205 */
[----:B0-----:R-:W-:Y:S01]  /*ae40*/  VIADD R5, R20, 0xffffffff ;  /* 0xffffffff14057836 */ /* 0x001fe20000000000 */
[----:B------:R-:W-:-:S03]  /*ae50*/  LOP3.LUT R153, R10, R153, RZ, 0xc0, !PT ;  /* 0x000000990a997212 */ /* 0x000fc600078ec0ff */
[----:B------:R-:W-:Y:S01]  /*ae60*/  IMAD.MOV R3, RZ, RZ, -R0 ;  /* 0x000000ffff037224 */ /* 0x000fe200078e0a00 */
[----:B------:R-:W-:Y:S01]  /*ae70*/  LOP3.LUT R5, R12, R5, RZ, 0xc0, !PT ;  /* 0x000000050c057212 */ /* 0x000fe200078ec0ff */
[----:B------:R-:W-:Y:S02]  /*ae80*/  IMAD R153, R28, R0, R153 ;  /* 0x000000001c997224 */ /* 0x000fe400078e0299 */
[----:B--2---:R-:W-:Y:S02]  /*ae90*/  IMAD R0, R3, R25, R14 ;  /* 0x0000001903007224 */ /* 0x004fe400078e020e */
[----:B---3--:R-:W-:Y:S02]  /*aea0*/  @P0 IMAD R26, R15, R13, R24 ;  /* 0x0000000d0f1a0224 */ /* 0x008fe400078e0218 */
[----:B------:R-:W-:Y:S02]  /*aeb0*/  IMAD R4, R0, R20, R5 ;  /* 0x0000001400047224 */ /* 0x000fe400078e0205 */
[----:B------:R-:W-:-:S02]  /*aec0*/  IMAD R153, R153, R27, R26 ;  /* 0x0000001b99997224 */ /* 0x000fc400078e021a */
[----:B------:R-:W-:-:S03]  /*aed0*/  IMAD.MOV.U32 R3, RZ, RZ, 0x1 ;  /* 0x00000001ff037424 */ /* 0x000fc600078e00ff */
[----:B------:R-:W-:Y:S02]  /*aee0*/  SEL R154, R4, R153, !P0 ;  /* 0x00000099049a7207 */ /* 0x000fe40004000000 */
[----:B------:R-:W-:Y:S02]  /*aef0*/  PRMT R0, R3, 0x7610, R0 ;  /* 0x0000761003007816 */ /* 0x000fe40000000000 */
[----:B------:R-:W-:-:S07]  /*af00*/  SEL R153, R153, R4, !P0 ;  /* 0x0000000499997207 */ /* 0x000fce0004000000 */
.L_x_285:
[----:B------:R-:W-:-:S13]  /*af10*/  LOP3.LUT P0, RZ, R0, 0xff, RZ, 0xc0, !PT ;  /* 0x000000ff00ff7812 */ /* 0x000fda000780c0ff */
[----:B------:R-:W-:Y:S05]  /*af20*/  @P0 BRA `(.L_x_288) ;  /* 0xffffff6000bc0947 */ /* 0x000fea000383ffff */
[----:B------:R-:W-:Y:S05]  /*af30*/  EXIT ;  /* 0x000000000000794d */ /* 0x000fea0003800000 */
.L_x_7:
        /* <DEDUP_REMOVED lines=17> */
[----:B0-----:R-:W-:-:S04]  /*b050*/  IADD3 R13, P0, R16, R9, RZ ;  /* 0x00000009100d7210 */ /* 0x001fc80007f1e0ff */
[----:B------:R-:W-:-:S05]  /*b060*/  IADD3.X R23, RZ, R17, RZ, P0, !PT ;  /* 0x00000011ff177210 */ /* 0x000fca00007fe4ff */
[----:B------:R-:W-:-:S04]  /*b070*/  IMAD.WIDE.U32 R8, R23, R14, RZ ;  /* 0x0000000e17087225 */ /* 0x000fc800078e00ff */
[----:B------:R-:W-:-:S04]  /*b080*/  IMAD.WIDE.U32 R10, P0, R13, R15, R8 ;  /* 0x0000000f0d0a7225 */ /* 0x000fc80007800008 */
[----:B------:R-:W-:-:S04]  /*b090*/  IMAD.WIDE.U32 R8, R13, R14, RZ ;  /* 0x0000000e0d087225 */ /* 0x000fc800078e00ff */
[----:B------:R-:W-:Y:S01]  /*b0a0*/  IMAD.X R13, RZ, RZ, RZ, P0 ;  /* 0x000000ffff0d7224 */ /* 0x000fe200000e06ff */
[----:B------:R-:W-:Y:S01]  /*b0b0*/  IADD3 RZ, P0, R9, R10, RZ ;  /* 0x0000000a09ff7210 */ /* 0x000fe20007f1e0ff */
[----:B------:R-:W-:-:S04]  /*b0c0*/  IMAD.MOV.U32 R12, RZ, RZ, R11 ;  /* 0x000000ffff0c7224 */ /* 0x000fc800078e000b */
[----:B------:R-:W-:-:S08]  /*b0d0*/  IMAD.WIDE.U32.X R12, R23, R15, R12, P0 ;  /* 0x0000000f170c7225 */ /* 0x000fd000000e040c */
.L_x_290:
[----:B------:R-:W0:Y:S01]  /*b0e0*/  LDC.64 R28, c[0x0][0x640] ;  /* 0x00019000ff1c7b82 */ /* 0x000e220000000a00 */
[-CC-:B------:R-:W-:Y:S01]  /*b0f0*/  SHF.R.U64 R22, R12, R6.reuse, R13.reuse ;  /* 0x000000060c167219 */ /* 0x180fe2000000120d */
[----:B------:R-:W-:Y:S01]  /*b100*/  IMAD.MOV.U32 R30, RZ, RZ, 0x1 ;  /* 0x00000001ff1e7424 */ /* 0x000fe200078e00ff */
[----:B------:R-:W-:Y:S02]  /*b110*/  SHF.R.U32.HI R6, RZ, R6, R13 ;  /* 0x00000006ff067219 */ /* 0x000fe4000001160d */
        /* <DEDUP_REMOVED lines=8> */
[----:B------:R-:W-:Y:S01]  /*b1a0*/  IMAD.IADD R9, R9, 0x1, R11 ;  /* 0x0000000109097824 */ /* 0x000fe200078e020b */
[----:B0-----:R-:W-:-:S04]  /*b1b0*/  ISETP.NE.U32.AND P0, PT, R28, RZ, PT ;  /* 0x000000ff1c00720c */ /* 0x001fc80003f05070 */
[----:B------:R-:W-:Y:S02]  /*b1c0*/  ISETP.NE.AND.EX P0, PT, R29, RZ, PT, P0 ;  /* 0x000000ff1d00720c */ /* 0x000fe40003f05300 */
[----:B------:R-:W0:Y:S01]  /*b1d0*/  LDC R20, c[0x0][0x600] ;  /* 0x00018000ff147b82 */ /* 0x000e220000000800 */
[-CC-:B-1----:R-:W-:Y:S01]  /*b1e0*/  SHF.R.U64 R14, R8, R10.reuse, R9.reuse ;  /* 0x0000000a080e7219 */ /* 0x182fe20000001209 */
[----:B------:R-:W-:Y:S01]  /*b1f0*/  IMAD.MOV.U32 R8, RZ, RZ, -0x1 ;  /* 0xffffffffff087424 */ /* 0x000fe200078e00ff */
[----:B------:R-:W-:-:S05]  /*b200*/  SHF.R.U32.HI R9, RZ, R10, R9 ;  /* 0x0000000aff097219 */ /* 0x000fca0000011609 */
[----:B------:R-:W1:Y:S01]  /*b210*/  LDC R24, c[0x0][0x648] ;  /* 0x00019200ff187b82 */ /* 0x000e620000000800 */
[-CC-:B--2---:R-:W-:Y:S02]  /*b220*/  SHF.R.U64 R23, R14, R12.reuse, R9.reuse ;  /* 0x0000000c0e177219 */ /* 0x184fe40000001209 */
[----:B------:R-:W-:-:S05]  /*b230*/  SHF.R.U32.HI R6, RZ, R12, R9 ;  /* 0x0000000cff067219 */ /* 0x000fca0000011609 */
[----:B------:R-:W2:Y:S01]  /*b240*/  LDC R26, c[0x0][0x638] ;  /* 0x00018e00ff1a7b82 */ /* 0x000ea20000000800 */
[-C--:B---3--:R-:W-:Y:S02]  /*b250*/  SHF.L.U32 R8, R8, R27.reuse, RZ ;  /* 0x0000001b08087219 */ /* 0x088fe400000006ff */
[-CC-:B------:R-:W-:Y:S02]  /*b260*/  SHF.R.U64 R25, R23, R27.reuse, R6.reuse ;  /* 0x0000001b17197219 */ /* 0x180fe40000001206 */
[----:B------:R-:W-:Y:S02]  /*b270*/  LOP3.LUT R32, RZ, R8, RZ, 0x33, !PT ;  /* 0x00000008ff207212 */ /* 0x000fe400078e33ff */
[----:B------:R-:W-:Y:S01]  /*b280*/  SHF.R.U32.HI R9, RZ, R27, R6 ;  /* 0x0000001bff097219 */ /* 0x000fe20000011606 */
[----:B------:R-:W3:Y:S01]  /*b290*/  LDC R31, c[0x0][0x610] ;  /* 0x00018400ff1f7b82 */ /* 0x000ee20000000800 */
[----:B------:R-:W-:Y:S01]  /*b2a0*/  IMAD.MOV.U32 R8, RZ, RZ, R25 ;  /* 0x000000ffff087224 */ /* 0x000fe200078e0019 */
[----:B------:R-:W-:Y:S06]  /*b2b0*/  @!P0 BRA `(.L_x_291) ;  /* 0x0000000000288947 */ /* 0x000fec0003800000 */
        /* <DEDUP_REMOVED lines=10> */
.L_x_291:
[----:B------:R-:W-:Y:S01]  /*b360*/  ISETP.NE.AND P0, PT, R2, 0x1, PT ;  /* 0x000000010200780c */ /* 0x000fe20003f05270 */
[----:B------:R-:W-:Y:S01]  /*b370*/  IMAD.MOV.U32 R13, RZ, RZ, R22 ;  /* 0x000000ffff0d7224 */ /* 0x000fe200078e0016 */
[----:B-1----:R-:W-:Y:S01]  /*b380*/  SHF.R.U64 R6, R8, R24, R9 ;  /* 0x0000001808067219 */ /* 0x002fe20000001209 */
[----:B0-----:R-:W-:Y:S01]  /*b390*/  VIADD R9, R20, 0xffffffff ;  /* 0xffffffff14097836 */ /* 0x001fe20000000000 */
[----:B------:R-:W-:Y:S02]  /*b3a0*/  SHF.L.U32 R30, R30, R27, RZ ;  /* 0x0000001b1e1e7219 */ /* 0x000fe400000006ff */
[----:B------:R-:W-:Y:S01]  /*b3b0*/  LOP3.LUT R5, R23, R32, RZ, 0xc0, !PT ;  /* 0x0000002017057212 */ /* 0x000fe200078ec0ff */
[----:B------:R-:W-:-:S04]  /*b3c0*/  IMAD.MOV R8, RZ, RZ, -R6 ;  /* 0x000000ffff087224 */ /* 0x000fc800078e0a06 */
[----:B------:R-:W-:Y:S01]  /*b3d0*/  IMAD R6, R30, R6, R5 ;  /* 0x000000061e067224 */ /* 0x000fe200078e0205 */
[----:B------:R-:W-:Y:S01]  /*b3e0*/  LOP3.LUT R5, R14, R9, RZ, 0xc0, !PT ;  /* 0x000000090e057212 */ /* 0x000fe200078ec0ff */
[----:B------:R-:W-:Y:S02]  /*b3f0*/  @P0 IMAD R3, R7, R21, R4 ;  /* 0x0000001507030224 */ /* 0x000fe400078e0204 */
[----:B--2---:R-:W-:Y:S02]  /*b400*/  IMAD R4, R8, R26, R25 ;  /* 0x0000001a08047224 */ /* 0x004fe400078e0219 */
[----:B---3--:R-:W-:Y:S01]  /*b410*/  IMAD R3, R6, R31, R3 ;  /* 0x0000001f06037224 */ /* 0x008fe200078e0203 */
[----:B------:R-:W-:Y:S01]  /*b420*/  MOV R6, 0x1 ;  /* 0x0000000100067802 */ /* 0x000fe20000000f00 */
[----:B------:R-:W-:-:S05]  /*b430*/  IMAD R4, R4, R20, R5 ;  /* 0x0000001404047224 */ /* 0x000fca00078e0205 */
[----:B------:R-:W-:Y:S02]  /*b440*/  SEL R20, R4, R3, !P0 ;  /* 0x0000000304147207 */ /* 0x000fe40004000000 */
[----:B------:R-:W-:-:S07]  /*b450*/  SEL R12, R3, R4, !P0 ;  /* 0x00000004030c7207 */ /* 0x000fce0004000000 */
.L_x_289:
[----:B------:R-:W-:-:S08]  /*b460*/  NOP ;  /* 0x0000000000007918 */ /* 0x000fd00000000000 */
[----:B------:R-:W0:-:S00]  /*b470*/  USETMAXREG.DEALLOC.CTAPOOL 0x28 ;  /* 0x00000028000079c8 */ /* 0x000e0000080e0500 */
[----:B0-----:R-:W-:-:S13]  /*b480*/  ISETP.NE.AND P0, PT, R0, RZ, PT ;  /* 0x000000ff0000720c */ /* 0x001fda0003f05270 */
[----:B------:R-:W-:Y:S05]  /*b490*/  @P0 EXIT ;  /* 0x000000000000094d */ /* 0x000fea0003800000 */
[----:B------:R-:W-:Y:S01]  /*b4a0*/  LOP3.LUT P0, RZ, R6, 0xff, RZ, 0xc0, !PT ;  /* 0x000000ff06ff7812 */ /* 0x000fe2000780c0ff */
[----:B------:R-:W-:Y:S02]  /*b4b0*/  IMAD.MOV.U32 R10, RZ, RZ, 0x1 ;  /* 0x00000001ff0a7424 */ /* 0x000fe400078e00ff */
[----:B------:R-:W-:-:S10]  /*b4c0*/  IMAD.MOV.U32 R9, RZ, RZ, RZ ;  /* 0x000000ffff097224 */ /* 0x000fd400078e00ff */
[----:B------:R-:W-:Y:S05]  /*b4d0*/  @!P0 BRA `(.L_x_292) ;  /* 0x0000000c00988947 */ /* 0x000fea0003800000 */
[----:B------:R-:W0:Y:S01]  /*b4e0*/  LDC R0, c[0x0][0x28c] ;  /* 0x0000a300ff007b82 */ /* 0x000e220000000800 */
[----:B------:R-:W-:Y:S01]  /*b4f0*/  ULDC UR5, c[0x0][0x658] ;  /* 0x0001960000057ab9 */ /* 0x000fe20000000800 */
[----:B------:R-:W-:Y:S01]  /*b500*/  UMOV UR11, 0xffffffff ;  /* 0xffffffff000b7882 */ /* 0x000fe20000000000 */
[----:B------:R-:W-:Y:S01]  /*b510*/  UMOV UR17, 0x1 ;  /* 0x0000000100117882 */ /* 0x000fe20000000000 */
[----:B------:R-:W-:Y:S01]  /*b520*/  USHF.L.U32 UR11, UR11, UR5, URZ ;  /* 0x000000050b0b7299 */ /* 0x000fe2000800063f */
[----:B------:R-:W-:Y:S01]  /*b530*/  BSSY B0, `(.L_x_292) ;  /* 0x00000e0000007945 */ /* 0x000fe20003800000 */
[----:B------:R-:W-:Y:S01]  /*b540*/  ULDC UR9, c[0x0][0xc] ;  /* 0x0000030000097ab9 */ /* 0x000fe20000000800 */
[----:B------:R-:W-:Y:S01]  /*b550*/  ULDC UR16, c[0x0][0x10] ;  /* 0x0000040000107ab9 */ /* 0x000fe20000000800 */
[----:B------:R-:W1:Y:S01]  /*b560*/  S2UR UR8, SR_CgaCtaId ;  /* 0x00000000000879c3 */ /* 0x000e620000008800 */
[----:B------:R-:W-:Y:S01]  /*b570*/  ULOP3.LUT UR13, URZ, UR11, URZ, 0x33, !UPT ;  /* 0x0000000b3f0d7292 */ /* 0x000fe2000f8e333f */
[----:B------:R-:W-:Y:S01]  /*b580*/  LOP3.LUT R11, R19, 0x2, RZ, 0xfc, !PT ;  /* 0x00000002130b7812 */ /* 0x000fe200078efcff */
[----:B------:R-:W-:Y:S01]  /*b590*/  IMAD.MOV.U32 R10, RZ, RZ, 0x1 ;  /* 0x00000001ff0a7424 */ /* 0x000fe200078e00ff */
[----:B------:R-:W-:Y:S01]  /*b5a0*/  ULDC UR4, c[0x0][0x600] ;  /* 0x0001800000047ab9 */ /* 0x000fe20000000800 */
[----:B------:R-:W-:Y:S01]  /*b5b0*/  IMAD.MOV.U32 R9, RZ, RZ, RZ ;  /* 0x000000ffff097224 */ /* 0x000fe200078e00ff */
[----:B------:R-:W-:Y:S01]  /*b5c0*/  UMOV UR19, 0x11 ;  /* 0x0000001100137882 */ /* 0x000fe20000000000 */
[----:B------:R-:W-:-:S02]  /*b5d0*/  UIADD3 UR4, UR4, -0x1, URZ ;  /* 0xffffffff04047890 */ /* 0x000fc4000fffe03f */
[----:B------:R-:W-:Y:S01]  /*b5e0*/  USHF.L.U32 UR5, UR17, UR5, URZ ;  /* 0x0000000511057299 */ /* 0x000fe2000800063f */
[----:B------:R-:W-:Y:S01]  /*b5f0*/  ULDC.64 UR28, c[0x0][0x198] ;  /* 0x00006600001c7ab9 */ /* 0x000fe20000000a00 */
[----:B0-----:R-:W-:-:S05]  /*b600*/  VIADD R0, R0, 0x3f ;  /* 0x0000003f00007836 */ /* 0x001fca0000000000 */
[----:B------:R-:W-:Y:S01]  /*b610*/  SHF.R.S32.HI R3, RZ, 0x1f, R0 ;  /* 0x0000001fff037819 */ /* 0x000fe20000011400 */
[----:B-1----:R-:W-:-:S03]  /*b620*/  USHF.R.U32.HI UR27, URZ, 0x2, UR8 ;  /* 0x000000023f1b7899 */ /* 0x002fc60008011608 */
[----:B------:R-:W-:Y:S01]  /*b630*/  LEA.HI R3, R3, R0, RZ, 0x6 ;  /* 0x0000000003037211 */ /* 0x000fe200078f30ff */
[----:B------:R-:W-:Y:S01]  /*b640*/  ULOP3.LUT UR10, UR8, 0x3, URZ, 0xc0, !UPT ;  /* 0x00000003080a7892 */ /* 0x000fe2000f8ec03f */
[----:B------:R-:W-:Y:S01]  /*b650*/  IMAD.MOV.U32 R0, RZ, RZ, 0x1 ;  /* 0x00000001ff007424 */ /* 0x000fe200078e00ff */
[----:B------:R-:W-:Y:S01]  /*b660*/  USHF.L.U32 UR6, UR8, 0x5, URZ ;  /* 0x0000000508067899 */ /* 0x000fe2000800063f */
[--C-:B------:R-:W-:Y:S01]  /*b670*/  SHF.R.S32.HI R8, RZ, 0x6, R3.reuse ;  /* 0x00000006ff087819 */ /* 0x100fe20000011403 */
[----:B------:R-:W-:Y:S02]  /*b680*/  USHF.L.U32 UR7, UR8, 0xb, URZ ;  /* 0x0000000b08077899 */ /* 0x000fe4000800063f */
[----:B------:R-:W-:Y:S01]  /*b690*/  ULOP3.LUT UR8, UR8, 0xfffffffc, URZ, 0xc0, !UPT ;  /* 0xfffffffc08087892 */ /* 0x000fe2000f8ec03f */
[----:B------:R-:W-:Y:S01]  /*b6a0*/  PRMT R3, R0, 0x7610, R3 ;  /* 0x0000761000037816 */ /* 0x000fe20000000003 */
[----:B------:R-:W-:Y:S01]  /*b6b0*/  UISETP.GT.U32.AND UP0, UPT, UR10, 0xffff, UPT ;  /* 0x0000ffff0a00788c */ /* 0x000fe2000bf04070 */
[----:B------:R-:W-:Y:S01]  /*b6c0*/  VIADD R0, R8, 0x1 ;  /* 0x0000000108007836 */ /* 0x000fe20000000000 */
[----:B------:R-:W-:-:S02]  /*b6d0*/  ULOP3.LUT UR12, UR8, 0x1, URZ, 0xfc, !UPT ;  /* 0x00000001080c7892 */ /* 0x000fc4000f8efc3f */
[----:B------:R-:W-:Y:S02]  /*b6e0*/  ULOP3.LUT UR14, UR8, 0x2, URZ, 0xfc, !UPT ;  /* 0x00000002080e7892 */ /* 0x000fe4000f8efc3f */
[----:B------:R-:W-:Y:S02]  /*b6f0*/  USHF.L.U32 UR11, UR17, UR8, URZ ;  /* 0x00000008110b7299 */ /* 0x000fe4000800063f */
[----:B------:R-:W-:Y:S02]  /*b700*/  ULOP3.LUT UR15, UR8, 0x3, URZ, 0xfc, !UPT ;  /* 0x00000003080f7892 */ /* 0x000fe4000f8efc3f */
[----:B------:R-:W-:Y:S02]  /*b710*/  UIMAD.WIDE.U32 UR8, UR9, UR16, URZ ;  /* 0x00000010090872a5 */ /* 0x000fe4000f8e003f */
[----:B------:R-:W-:Y:S02]  /*b720*/  USHF.L.U32 UR12, UR17, UR12, URZ ;  /* 0x0000000c110c7299 */ /* 0x000fe4000800063f */
[----:B------:R-:W-:-:S02]  /*b730*/  USHF.L.U32 UR14, UR17, UR14, URZ ;  /* 0x0000000e110e7299 */ /* 0x000fc4000800063f */
[----:B------:R-:W-:Y:S01]  /*b740*/  USEL UR10, UR10, 0xffff, !UP0 ;  /* 0x0000ffff0a0a7887 */ /* 0x000fe2000c000000 */
[----:B------:R-:W-:Y:S01]  /*b750*/  ULDC UR16, c[0x0][0x14] ;  /* 0x0000050000107ab9 */ /* 0x000fe20000000800 */
[----:B------:R-:W-:Y:S02]  /*b760*/  USHF.L.U32 UR15, UR17, UR15, URZ ;  /* 0x0000000f110f7299 */ /* 0x000fe4000800063f */
[----:B------:R-:W-:Y:S02]  /*b770*/  UIMAD.WIDE.U32 UR22, UR8, UR16, URZ ;  /* 0x00000010081672a5 */ /* 0x000fe4000f8e003f */
[----:B------:R-:W-:Y:S02]  /*b780*/  UIMAD UR21, UR9, UR16, URZ ;  /* 0x00000010091572a4 */ /* 0x000fe4000f8e023f */
[----:B------:R-:W-:Y:S02]  /*b790*/  ULOP3.LUT UR11, UR14, UR11, UR12, 0xfe, !UPT ;  /* 0x0000000b0e0b7292 */ /* 0x000fe4000f8efe0c */
[----:B------:R-:W-:-:S02]  /*b7a0*/  ULOP3.LUT UR10, UR10, 0xffff, URZ, 0xc0, !UPT ;  /* 0x0000ffff0a0a7892 */ /* 0x000fc4000f8ec03f */
[----:B------:R-:W-:Y:S02]  /*b7b0*/  ULOP3.LUT UR6, UR6, 0x60, URZ, 0xc0, !UPT ;  /* 0x0000006006067892 */ /* 0x000fe4000f8ec03f */
[----:B------:R-:W-:Y:S02]  /*b7c0*/  ULOP3.LUT UR7, UR7, 0x1800, URZ, 0xc0, !UPT ;  /* 0x0000180007077892 */ /* 0x000fe4000f8ec03f */
[----:B------:R-:W-:Y:S02]  /*b7d0*/  UIADD3 UR21, UR23, UR21, URZ ;  /* 0x0000001517157290 */ /* 0x000fe4000fffe03f */
[----:B------:R-:W-:Y:S02]  /*b7e0*/  ULOP3.LUT UR18, UR11, UR15, URZ, 0xfc, !UPT ;  /* 0x0000000f0b127292 */ /* 0x000fe4000f8efc3f */
[----:B------:R-:W-:-:S12]  /*b7f0*/  USHF.L.U32 UR19, UR19, UR10, URZ ;  /* 0x0000000a13137299 */ /* 0x000fd8000800063f */
.L_x_303:
[----:B------:R-:W-:-:S03]  /*b800*/  UMOV UR8, 0xffffffff ;  /* 0xffffffff00087882 */ /* 0x000fc60000000000 */
[----:B------:R-:W-:Y:S05]  /*b810*/  BRA.DIV UR8, `(.L_x_293) ;  /* 0x0000000e08b07947 */ /* 0x000fea000b800000 */
[----:B------:R-:W-:-:S13]  /*b820*/  ELECT P6, URZ, PT ;  /* 0x00000000003f782f */ /* 0x000fda00038c0000 */
.L_x_314:
[----:B------:R-:W0:Y:S01]  /*b830*/  LDC R4, c[0x0][0x28c] ;  /* 0x0000a300ff047b82 */ /* 0x000e220000000800 */
[----:B------:R-:W-:Y:S01]  /*b840*/  BSSY B1, `(.L_x_294) ;  /* 0x000003c000017945 */ /* 0x000fe20003800000 */
[----:B0-----:R-:W-:-:S13]  /*b850*/  ISETP.LT.OR P6, PT, R4, 0x1, !P6 ;  /* 0x000000010400780c */ /* 0x001fda00077c1670 */
[----:B------:R-:W-:Y:S05]  /*b860*/  @P6 BRA `(.L_x_295) ;  /* 0x0000000000e46947 */ /* 0x000fea0003800000 */
[----:B------:R-:W-:Y:S01]  /*b870*/  LEA R12, R12, UR27, 0x1 ;  /* 0x0000001b0c0c7c11 */ /* 0x000fe2000f8e08ff */
[----:B------:R-:W-:Y:S01]  /*b880*/  IMAD.MOV.U32 R15, RZ, RZ, RZ ;  /* 0x000000ffff0f7224 */ /* 0x000fe200078e00ff */
[----:B------:R-:W-:Y:S01]  /*b890*/  LEA R20, R20, UR6, 0x7 ;  /* 0x0000000614147c11 */ /* 0x000fe2000f8e38ff */
[----:B------:R-:W-:Y:S01]  /*b8a0*/  IMAD.MOV.U32 R4, RZ, RZ, R0 ;  /* 0x000000ffff047224 */ /* 0x000fe200078e0000 */
[----:B------:R-:W-:Y:S01]  /*b8b0*/  SHF.L.U32 R14, R12, 0x7, RZ ;  /* 0x000000070c0e7819 */ /* 0x000fe200000006ff */
[----:B------:R-:W-:Y:S02]  /*b8c0*/  IMAD.MOV.U32 R5, RZ, RZ, R10 ;  /* 0x000000ffff057224 */ /* 0x000fe400078e000a */
[----:B------:R-:W-:-:S07]  /*b8d0*/  IMAD.MOV.U32 R6, RZ, RZ, R9 ;  /* 0x000000ffff067224 */ /* 0x000fce00078e0009 */
.L_x_298:
[----:B------:R-:W0:Y:S01]  /*b8e0*/  S2R R12, SR_CgaCtaId ;  /* 0x00000000000c7919 */ /* 0x000e220000008800 */
[----:B------:R-:W-:Y:S02]  /*b8f0*/  MOV R7, 0x400 ;  /* 0x0000040000077802 */ /* 0x000fe40000000f00 */
[----:B------:R-:W-:Y:S02]  /*b900*/  LOP3.LUT P1, RZ, R18, 0x7f, RZ, 0xc0, !PT ;  /* 0x0000007f12ff7812 */ /* 0x000fe4000782c0ff */
[----:B0-----:R-:W-:Y:S02]  /*b910*/  LEA R24, R12, R7, 0x18 ;  /* 0x000000070c187211 */ /* 0x001fe400078ec0ff */
[----:B------:R-:W-:-:S09]  /*b920*/  SHF.L.U32 R7, R5, 0x1f, RZ ;  /* 0x0000001f05077819 */ /* 0x000fd200000006ff */
[----:B------:R-:W0:Y:S01]  /*b930*/  @!P1 LDC R12, c[0x0][0x500] ;  /* 0x00014000ff0c9b82 */ /* 0x000e220000000800 */
[----:B------:R-:W-:-:S04]  /*b940*/  IMAD R22, R6, 0x8, R24 ;  /* 0x0000000806167824 */ /* 0x000fc800078e0218 */
[----:B------:R-:W1:Y:S02]  /*b950*/  SYNCS.PHASECHK.TRANS64.TRYWAIT P0, [R22+URZ+0x20], R7 ;  /* 0x00002007160075a7 */ /* 0x000e64000800017f */
[----:B-1----:R-:W-:Y:S05]  /*b960*/  @!P0 BRA `(.L_x_296) ;  /* 0x0000000c007c8947 */ /* 0x002fea0003800000 */
.L_x_315:
[----:B-1----:R-:W-:Y:S01]  /*b970*/  PRMT R7, R11, 0x9910, RZ ;  /* 0x000099100b077816 */ /* 0x002fe200000000ff */
[----:B0-----:R0:W-:Y:S03]  /*b980*/  @!P1 SYNCS.ARRIVE.TRANS64 RZ, [R22+URZ], R12 ;  /* 0x0000000c16ff99a7 */ /* 0x0011e6000800003f */
[----:B------:R-:W-:-:S13]  /*b990*/  ISETP.NE.AND P0, PT, R7, 0x2, PT ;  /* 0x000000020700780c */ /* 0x000fda0003f05270 */
[----:B0-----:R-:W-:Y:S05]  /*b9a0*/  @P0 BRA `(.L_x_297) ;  /* 0x0000000000040947 */ /* 0x001fea0003800000 */
[----:B------:R-:W-:Y:S01]  /*b9b0*/  BPT.TRAP 0x1 ;  /* 0x000000040000795c */ /* 0x000fe20000300000 */
.L_x_297:
[----:B------:R-:W-:Y:S01]  /*b9c0*/  LEA R7, R6, UR27, 0x1 ;  /* 0x0000001b06077c11 */ /* 0x000fe2000f8e08ff */
[----:B------:R-:W-:Y:S01]  /*b9d0*/  VIADD R4, R4, 0xffffffff ;  /* 0xffffffff04047836 */ /* 0x000fe20000000000 */
[----:B------:R-:W-:Y:S01]  /*b9e0*/  R2UR UR25, R14 ;  /* 0x000000000e1972ca */ /* 0x000fe200000e0000 */
[----:B------:R-:W-:Y:S01]  /*b9f0*/  UIADD3 UR14, UP0, UR28, 0xf0, URZ ;  /* 0x000000f01c0e7890 */ /* 0x000fe2000ff1e03f */
[----:B------:R-:W-:Y:S01]  /*ba00*/  R2UR UR9, R22 ;  /* 0x00000000160972ca */ /* 0x000fe200000e0000 */
[----:B------:R-:W-:Y:S01]  /*ba10*/  IMAD.SHL.U32 R7, R7, 0x2000, RZ ;  /* 0x0000200007077824 */ /* 0x000fe200078e00ff */
[----:B------:R-:W-:Y:S01]  /*ba20*/  R2UR UR10, R15 ;  /* 0x000000000f0a72ca */ /* 0x000fe200000e0000 */
[----:B------:R-:W-:Y:S01]  /*ba30*/  UIADD3 UR32, UP1, UR28, 0x1f0, URZ ;  /* 0x000001f01c207890 */ /* 0x000fe2000ff3e03f */
[----:B------:R-:W-:Y:S01]  /*ba40*/  R2UR UR12, R13 ;  /* 0x000000000d0c72ca */ /* 0x000fe200000e0000 */
[--C-:B------:R-:W-:Y:S01]  /*ba50*/  IMAD R12, R7, 0x2, R24.reuse ;  /* 0x00000002070c7824 */ /* 0x100fe200078e0218 */
[----:B------:R-:W-:Y:S01]  /*ba60*/  LEA R7, R6, UR7, 0xd ;  /* 0x0000000706077c11 */ /* 0x000fe2000f8e68ff */
[----:B------:R-:W-:Y:S01]  /*ba70*/  UIADD3.X UR15, URZ, UR29, URZ, UP0, !UPT ;  /* 0x0000001d3f0f7290 */ /* 0x000fe200087fe43f */
[----:B------:R-:W-:Y:S01]  /*ba80*/  R2UR UR26, R20 ;  /* 0x00000000141a72ca */ /* 0x000fe200000e0000 */
[----:B------:R-:W-:Y:S01]  /*ba90*/  UPRMT UR20, URZ, 0x5410, UR19 ;  /* 0x000054103f147896 */ /* 0x000fe20008000013 */
[----:B------:R-:W-:Y:S01]  /*baa0*/  R2UR UR8, R12 ;  /* 0x000000000c0872ca */ /* 0x000fe200000e0000 */
[----:B------:R-:W-:Y:S01]  /*bab0*/  IMAD R7, R7, 0x2, R24 ;  /* 0x0000000207077824 */ /* 0x000fe200078e0218 */
[----:B------:R-:W-:Y:S01]  /*bac0*/  ISETP.GT.AND P1, PT, R4, 0x1, PT ;  /* 0x000000010400780c */ /* 0x000fe20003f24270 */
[----:B------:R-:W-:Y:S01]  /*bad0*/  VIADD R6, R6, 0x1 ;  /* 0x0000000106067836 */ /* 0x000fe20000000000 */
[----:B------:R-:W-:Y:S01]  /*bae0*/  UPRMT UR30, URZ, 0x5410, UR18 ;  /* 0x000054103f1e7896 */ /* 0x000fe20008000012 */
[----:B------:R-:W-:Y:S01]  /*baf0*/  VIADD R15, R15, 0x40 ;  /* 0x000000400f0f7836 */ /* 0x000fe20000000000 */
[----:B------:R-:W-:Y:S01]  /*bb00*/  R2UR UR11, R7 ;  /* 0x00000000070b72ca */ /* 0x000fe200000e0000 */
[----:B------:R-:W-:Y:S01]  /*bb10*/  UIADD3.X UR33, URZ, UR29, URZ, UP1, !UPT ;  /* 0x0000001d3f217290 */ /* 0x000fe20008ffe43f */
[----:B------:R-:W-:Y:S01]  /*bb20*/  ISETP.NE.AND P0, PT, R6, 0x4, PT ;  /* 0x000000040600780c */ /* 0x000fe20003f05270 */
[----:B------:R-:W-:Y:S01]  /*bb30*/  UMOV UR16, 0x0 ;  /* 0x0000000000107882 */ /* 0x000fe20000000000 */
[----:B------:R-:W-:-:S02]  /*bb40*/  UMOV UR17, 0x10000000 ;  /* 0x1000000000117882 */ /* 0x000fc40000000000 */
[----:B------:R-:W-:Y:S01]  /*bb50*/  SEL R12, RZ, 0x1, P0 ;  /* 0x00000001ff0c7807 */ /* 0x000fe20000000000 */
[----:B------:R-:W-:Y:S01]  /*bb60*/  UIADD3 UR8, UR8, 0x100, URZ ;  /* 0x0000010008087890 */ /* 0x000fe2000fffe03f */
[----:B------:R-:W-:Y:S02]  /*bb70*/  SEL R6, R6, RZ, P0 ;  /* 0x000000ff06067207 */ /* 0x000fe40000000000 */
[----:B------:R-:W-:-:S03]  /*bb80*/  LOP3.LUT R5, R5, R12, RZ, 0x3c, !PT ;  /* 0x0000000c05057212 */ /* 0x000fc600078e3cff */
[----:B------:R-:W-:-:S03]  /*bb90*/  UIADD3 UR24, UR11, 0x20100, URZ ;  /* 0x000201000b187890 */ /* 0x000fc6000fffe03f */
[----:B------:R-:W-:Y:S02]  /*bba0*/  UMOV UR11, UR25 ;  /* 0x00000019000b7c82 */ /* 0x000fe40008000000 */
[----:B------:R0:W-:Y:S02]  /*bbb0*/  UTMALDG.3D.MULTICAST [UR8], [UR14], UR20, desc[UR16] ;  /* 0x000010080e0073b4 */ /* 0x0001e40008011814 */
[----:B0-----:R-:W-:Y:S01]  /*bbc0*/  UMOV UR8, UR24 ;  /* 0x0000001800087c82 */ /* 0x001fe20008000000 */
[----:B------:R-:W-:Y:S02]  /*bbd0*/  UMOV UR11, UR26 ;  /* 0x0000001a000b7c82 */ /* 0x000fe40008000000 */
[----:B------:R0:W-:Y:S02]  /*bbe0*/  UTMALDG.3D.MULTICAST [UR8], [UR32], UR30, desc[UR16] ;  /* 0x00001008200073b4 */ /* 0x0001e4000801181e */
[----:B0-----:R-:W-:Y:S05]  /*bbf0*/  @P1 BRA `(.L_x_298) ;  /* 0xfffffffc00381947 */ /* 0x001fea000383ffff */
.L_x_295:
[----:B------:R-:W-:Y:S05]  /*bc00*/  BSYNC B1 ;  /* 0x0000000000017941 */ /* 0x000fea0003800000 */
.L_x_294:
[----:B------:R-:W-:Y:S01]  /*bc10*/  LOP3.LUT P1, RZ, R3, 0xff, RZ, 0xc0, !PT ;  /* 0x000000ff03ff7812 */ /* 0x000fe2000782c0ff */
[----:B------:R-:W-:Y:S01]  /*bc20*/  IMAD.IADD R9, R8, 0x1, R9 ;  /* 0x0000000108097824 */ /* 0x000fe200078e0209 */
[----:B------:R-:W-:Y:S01]  /*bc30*/  IADD3 R16, P2, R16, UR22, RZ ;  /* 0x0000001610107c10 */ /* 0x000fe2000ff5e0ff */
[----:B------:R-:W-:Y:S01]  /*bc40*/  ULDC.64 UR8, c[0x0][0x650] ;  /* 0x0001940000087ab9 */ /* 0x000fe20000000a00 */
[----:B------:R-:W-:Y:S01]  /*bc50*/  BSSY B1, `(.L_x_299) ;  /* 0x000006b000017945 */ /* 0x000fe20003800000 */
[----:B------:R-:W-:Y:S01]  /*bc60*/  IMAD.MOV.U32 R12, RZ, RZ, -0x1 ;  /* 0xffffffffff0c7424 */ /* 0x000fe200078e00ff */
[----:B------:R-:W-:Y:S01]  /*bc70*/  SHF.R.U32.HI R3, RZ, 0x2, R9 ;  /* 0x00000002ff037819 */ /* 0x000fe20000011609 */
[----:B------:R-:W-:Y:S01]  /*bc80*/  IMAD.MOV.U32 R20, RZ, RZ, -0x1 ;  /* 0xffffffffff147424 */ /* 0x000fe200078e00ff */
[----:B------:R-:W-:Y:S01]  /*bc90*/  ISETP.GT.U32.AND P0, PT, R9, 0x3, PT ;  /* 0x000000030900780c */ /* 0x000fe20003f04070 */
[----:B------:R-:W-:Y:S01]  /*bca0*/  IMAD.MOV.U32 R13, RZ, RZ, -0x1 ;  /* 0xffffffffff0d7424 */ /* 0x000fe200078e00ff */
[----:B------:R-:W-:-:S02]  /*bcb0*/  LOP3.LUT R3, R3, 0x1, RZ, 0xc0, !PT ;  /* 0x0000000103037812 */ /* 0x000fc400078ec0ff */
[----:B------:R-:W-:Y:S01]  /*bcc0*/  ISETP.LT.U32.AND P0, PT, R8, 0x4, P0 ;  /* 0x000000040800780c */ /* 0x000fe20000701070 */
[----:B------:R-:W0:Y:S01]  /*bcd0*/  @P1 S2R R5, SR_CgaCtaId ;  /* 0x0000000000051919 */ /* 0x000e220000008800 */
[----:B------:R-:W-:Y:S02]  /*bce0*/  @P1 MOV R4, 0x400 ;  /* 0x0000040000041802 */ /* 0x000fe40000000f00 */
[----:B------:R-:W-:Y:S02]  /*bcf0*/  IADD3.X R17, R17, UR21, RZ, P2, !PT ;  /* 0x0000001511117c10 */ /* 0x000fe400097fe4ff */
[----:B------:R-:W-:Y:S02]  /*bd00*/  ISETP.GE.U32.AND P2, PT, R16, UR8, PT ;  /* 0x0000000810007c0c */ /* 0x000fe4000bf46070 */
[----:B------:R-:W-:Y:S02]  /*bd10*/  LOP3.LUT R9, R9, 0x3, RZ, 0xc0, !PT ;  /* 0x0000000309097812 */ /* 0x000fe400078ec0ff */
[----:B0-----:R-:W-:-:S04]  /*bd20*/  @P1 LEA R4, R5, R4, 0x18 ;  /* 0x0000000405041211 */ /* 0x001fc800078ec0ff */
[----:B------:R0:W-:Y:S01]  /*bd30*/  @P1 SYNCS.ARRIVE.TRANS64.A1T0 RZ, [R4+URZ+0x58], RZ ;  /* 0x000058ff04ff19a7 */ /* 0x0001e2000810003f */
[----:B------:R-:W-:Y:S02]  /*bd40*/  ISETP.NE.U32.AND P1, PT, R3, 0x1, PT ;  /* 0x000000010300780c */ /* 0x000fe40003f25070 */
[----:B------:R-:W-:Y:S02]  /*bd50*/  SEL R3, RZ, 0x1, !P0 ;  /* 0x00000001ff037807 */ /* 0x000fe40004000000 */
[----:B------:R-:W-:Y:S02]  /*bd60*/  ISETP.GE.U32.AND.EX P0, PT, R17, UR9, PT, P2 ;  /* 0x0000000911007c0c */ /* 0x000fe4000bf06120 */
[----:B------:R-:W-:-:S04]  /*bd70*/  ISETP.GT.U32.AND P1, PT, R8, 0x3, !P1 ;  /* 0x000000030800780c */ /* 0x000fc80004f24070 */
[----:B0-----:R-:W-:-:S04]  /*bd80*/  SEL R4, RZ, 0x1, !P1 ;  /* 0x00000001ff047807 */ /* 0x001fc80004800000 */
[--C-:B------:R-:W-:Y:S02]  /*bd90*/  LOP3.LUT R10, R4, R10, R3.reuse, 0x96, !PT ;  /* 0x0000000a040a7212 */ /* 0x100fe400078e9603 */
[----:B------:R-:W-:Y:S02]  /*bda0*/  PRMT R4, RZ, 0x7610, R4 ;  /* 0x00007610ff047816 */ /* 0x000fe40000000004 */
[----:B------:R-:W-:Y:S01]  /*bdb0*/  PRMT R3, RZ, 0x7610, R3 ;  /* 0x00007610ff037816 */ /* 0x000fe20000000003 */
[----:B------:R-:W-:Y:S06]  /*bdc0*/  @P0 BRA `(.L_x_300) ;  /* 0x00000004004c0947 */ /* 0x000fec0003800000 */
[----:B------:R-:W0:Y:S01]  /*bdd0*/  S2R R14, SR_CTAID.X ;  /* 0x00000000000e7919 */ /* 0x000e220000002500 */
[----:B------:R-:W-:Y:S01]  /*bde0*/  ULDC.64 UR8, c[0x0][0x628] ;  /* 0x00018a0000087ab9 */ /* 0x000fe20000000a00 */
[----:B------:R-:W1:Y:S01]  /*bdf0*/  LDC R15, c[0x0][0x144] ;  /* 0x00005100ff0f7b82 */ /* 0x000e620000000800 */
[----:B------:R-:W-:Y:S01]  /*be00*/  ISETP.NE.U32.AND P0, PT, RZ, UR8, PT ;  /* 0x00000008ff007c0c */ /* 0x000fe2000bf05070 */
[----:B------:R-:W2:Y:S01]  /*be10*/  S2R R12, SR_CTAID.Y ;  /* 0x00000000000c7919 */ /* 0x000ea20000002600 */
[----:B------:R-:W-:Y:S01]  /*be20*/  ULDC UR10, c[0x0][0x150] ;  /* 0x00005400000a7ab9 */ /* 0x000fe20000000800 */
[----:B------:R-:W-:Y:S01]  /*be30*/  ULDC UR11, c[0x0][0x630] ;  /* 0x00018c00000b7ab9 */ /* 0x000fe20000000800 */
[----:B------:R-:W-:Y:S01]  /*be40*/  ISETP.NE.AND.EX P0, PT, RZ, UR9, PT, P0 ;  /* 0x00000009ff007c0c */ /* 0x000fe2000bf05300 */
[----:B------:R-:W-:Y:S01]  /*be50*/  IMAD.MOV.U32 R4, RZ, RZ, R16 ;  /* 0x000000ffff047224 */ /* 0x000fe200078e0010 */
[----:B0-----:R-:W-:-:S05]  /*be60*/  I2FP.F32.U32 R5, R14 ;  /* 0x0000000e00057245 */ /* 0x001fca0000201000 */
[----:B------:R-:W-:Y:S01]  /*be70*/  FMUL R20, R5, UR10 ;  /* 0x0000000a05147c20 */ /* 0x000fe20008400000 */
[----:B------:R-:W-:-:S05]  /*be80*/  MOV R5, R17 ;  /* 0x0000001100057202 */ /* 0x000fca0000000f00 */
[----:B--2---:R-:W-:Y:S05]  /*be90*/  @!P0 BRA `(.L_x_301) ;  /* 0x0000000000288947 */ /* 0x004fea0003800000 */
[----:B------:R-:W-:Y:S02]  /*bea0*/  ULDC UR10, c[0x0][0x634] ;  /* 0x00018d00000a7ab9 */ /* 0x000fe40000000800 */
[----:B------:R-:W-:-:S05]  /*beb0*/  IADD3 R5, P0, R16, UR10, RZ ;  /* 0x0000000a10057c10 */ /* 0x000fca000ff1e0ff */
[----:B------:R-:W-:-:S04]  /*bec0*/  IMAD.X R13, RZ, RZ, R17, P0 ;  /* 0x000000ffff0d7224 */ /* 0x000fc800000e0611 */
[----:B------:R-:W-:-:S04]  /*bed0*/  IMAD.WIDE.U32 R6, R13, UR8, RZ ;  /* 0x000000080d067c25 */ /* 0x000fc8000f8e00ff */
[----:B------:R-:W-:-:S04]  /*bee0*/  IMAD.WIDE.U32 R6, P0, R5, UR9, R6 ;  /* 0x0000000905067c25 */ /* 0x000fc8000f800006 */
[----:B------:R-:W-:-:S04]  /*bef0*/  IMAD.WIDE.U32 R4, R5, UR8, RZ ;  /* 0x0000000805047c25 */ /* 0x000fc8000f8e00ff */
[----:B------:R-:W-:Y:S01]  /*bf00*/  IMAD.MOV.U32 R4, RZ, RZ, R7 ;  /* 0x000000ffff047224 */ /* 0x000fe200078e0007 */
[----:B------:R-:W-:Y:S01]  /*bf10*/  IADD3 RZ, P1, R5, R6, RZ ;  /* 0x0000000605ff7210 */ /* 0x000fe20007f3e0ff */
[----:B------:R-:W-:-:S04]  /*bf20*/  IMAD.X R5, RZ, RZ, RZ, P0 ;  /* 0x000000ffff057224 */ /* 0x000fc800000e06ff */
[----:B------:R-:W-:-:S08]  /*bf30*/  IMAD.WIDE.U32.X R4, R13, UR9, R4, P1 ;  /* 0x000000090d047c25 */ /* 0x000fd000088e0404 */
.L_x_301:
[--C-:B------:R-:W-:Y:S01]  /*bf40*/  SHF.R.U64 R13, R4, UR11, R5.reuse ;  /* 0x0000000b040d7c19 */ /* 0x100fe20008001205 */
[----:B------:R-:W0:Y:S01]  /*bf50*/  F2I.U32.TRUNC.NTZ R20, R20 ;  /* 0x0000001400147305 */ /* 0x000e22000020f000 */
[----:B------:R-:W-:Y:S01]  /*bf60*/  SHF.R.U32.HI R4, RZ, UR11, R5 ;  /* 0x0000000bff047c19 */ /* 0x000fe20008011605 */
[----:B------:R-:W-:Y:S01]  /*bf70*/  ULDC.64 UR8, c[0x0][0x620] ;  /* 0x0001880000087ab9 */ /* 0x000fe20000000a00 */
[----:B------:R-:W-:Y:S01]  /*bf80*/  IADD3 R7, P0, RZ, -R13, RZ ;  /* 0x8000000dff077210 */ /* 0x000fe20007f1e0ff */
[----:B------:R-:W-:Y:S01]  /*bf90*/  ULDC.64 UR10, c[0x0][0x640] ;  /* 0x00019000000a7ab9 */ /* 0x000fe20000000a00 */
[----:B------:R-:W2:Y:S03]  /*bfa0*/  LDC R21, c[0x0][0x148] ;  /* 0x00005200ff157b82 */ /* 0x000ea60000000800 */
[----:B------:R-:W-:Y:S01]  /*bfb0*/  IMAD.X R4, RZ, RZ, ~R4, P0 ;  /* 0x000000ffff047224 */ /* 0x000fe200000e0e04 */
[----:B------:R-:W-:-:S03]  /*bfc0*/  ISETP.NE.U32.AND P0, PT, RZ, UR10, PT ;  /* 0x0000000aff007c0c */ /* 0x000fc6000bf05070 */
[----:B------:R-:W-:Y:S01]  /*bfd0*/  IMAD R6, R4, UR8, RZ ;  /* 0x0000000804067c24 */ /* 0x000fe2000f8e02ff */
[----:B------:R-:W-:Y:S01]  /*bfe0*/  ISETP.NE.AND.EX P0, PT, RZ, UR11, PT, P0 ;  /* 0x0000000bff007c0c */ /* 0x000fe2000bf05300 */
[----:B------:R-:W-:Y:S01]  /*bff0*/  IMAD.WIDE.U32 R4, R7, UR8, R16 ;  /* 0x0000000807047c25 */ /* 0x000fe2000f8e0010 */
[----:B------:R-:W-:-:S03]  /*c000*/  ULDC UR8, c[0x0][0x618] ;  /* 0x0001860000087ab9 */ /* 0x000fc60000000800 */
[----:B------:R-:W-:Y:S01]  /*c010*/  IMAD R7, R7, UR9, R6 ;  /* 0x0000000907077c24 */ /* 0x000fe2000f8e0206 */
[----:B------:R-:W-:Y:S01]  /*c020*/  ULDC UR9, c[0x0][0x154] ;  /* 0x0000550000097ab9 */ /* 0x000fe20000000800 */
[----:B0-----:R-:W-:Y:S02]  /*c030*/  IMAD.MOV R6, RZ, RZ, -R20 ;  /* 0x000000ffff067224 */ /* 0x001fe400078e0a14 */
[----:B------:R-:W-:Y:S02]  /*c040*/  IMAD.IADD R5, R5, 0x1, R7 ;  /* 0x0000000105057824 */ /* 0x000fe400078e0207 */
[----:B-1----:R-:W-:Y:S01]  /*c050*/  IMAD R14, R15, R6, R14 ;  /* 0x000000060f0e7224 */ /* 0x002fe200078e020e */
[----:B------:R-:W-:Y:S02]  /*c060*/  I2FP.F32.U32 R6, R12 ;  /* 0x0000000c00067245 */ /* 0x000fe40000201000 */
[--C-:B------:R-:W-:Y:S02]  /*c070*/  SHF.R.U64 R15, R4, UR8, R5.reuse ;  /* 0x00000008040f7c19 */ /* 0x100fe40008001205 */
[----:B------:R-:W-:Y:S01]  /*c080*/  SHF.R.U32.HI R4, RZ, UR8, R5 ;  /* 0x00000008ff047c19 */ /* 0x000fe20008011605 */
[----:B------:R-:W-:Y:S01]  /*c090*/  FMUL R6, R6, UR9 ;  /* 0x0000000906067c20 */ /* 0x000fe20008400000 */
[----:B------:R-:W-:-:S02]  /*c0a0*/  ULDC UR8, c[0x0][0x608] ;  /* 0x0001820000087ab9 */ /* 0x000fc40000000800 */
[--C-:B------:R-:W-:Y:S01]  /*c0b0*/  SHF.R.U64 R22, R15, UR8, R4.reuse ;  /* 0x000000080f167c19 */ /* 0x100fe20008001204 */
[----:B------:R0:W1:Y:S01]  /*c0c0*/  F2I.U32.TRUNC.NTZ R24, R6 ;  /* 0x0000000600187305 */ /* 0x000062000020f000 */
[----:B------:R-:W-:Y:S01]  /*c0d0*/  SHF.R.U32.HI R5, RZ, UR8, R4 ;  /* 0x00000008ff057c19 */ /* 0x000fe20008011604 */
[----:B------:R-:W-:-:S03]  /*c0e0*/  ULDC UR8, c[0x0][0x658] ;  /* 0x0001960000087ab9 */ /* 0x000fc60000000800 */
[--C-:B------:R-:W-:Y:S02]  /*c0f0*/  SHF.R.U64 R20, R22, UR8, R5.reuse ;  /* 0x0000000816147c19 */ /* 0x100fe40008001205 */
[----:B------:R-:W-:-:S03]  /*c100*/  SHF.R.U32.HI R23, RZ, UR8, R5 ;  /* 0x00000008ff177c19 */ /* 0x000fc60008011605 */
[----:B------:R-:W-:Y:S02]  /*c110*/  IMAD.MOV.U32 R4, RZ, RZ, R20 ;  /* 0x000000ffff047224 */ /* 0x000fe400078e0014 */
[----:B------:R-:W-:Y:S01]  /*c120*/  IMAD.MOV.U32 R5, RZ, RZ, R23 ;  /* 0x000000ffff057224 */ /* 0x000fe200078e0017 */
[----:B0-----:R-:W-:Y:S06]  /*c130*/  @!P0 BRA `(.L_x_302) ;  /* 0x0000000000288947 */ /* 0x001fec0003800000 */
        /* <DEDUP_REMOVED lines=10> */
.L_x_302:
[----:B------:R-:W-:Y:S01]  /*c1e0*/  ISETP.NE.AND P0, PT, R2, 0x1, PT ;  /* 0x000000010200780c */ /* 0x000fe20003f05270 */
[----:B------:R-:W-:Y:S01]  /*c1f0*/  ULDC UR8, c[0x0][0x648] ;  /* 0x0001920000087ab9 */ /* 0x000fe20000000800 */
[----:B------:R-:W-:Y:S01]  /*c200*/  LOP3.LUT R22, R22, UR13, RZ, 0xc0, !PT ;  /* 0x0000000d16167c12 */ /* 0x000fe2000f8ec0ff */
[----:B-1----:R-:W-:Y:S01]  /*c210*/  IMAD.MOV R24, RZ, RZ, -R24 ;  /* 0x000000ffff187224 */ /* 0x002fe200078e0a18 */
[----:B------:R-:W-:Y:S01]  /*c220*/  SHF.R.U64 R5, R4, UR8, R5 ;  /* 0x0000000804057c19 */ /* 0x000fe20008001205 */
[----:B------:R-:W-:Y:S01]  /*c230*/  ULDC UR8, c[0x0][0x638] ;  /* 0x00018e0000087ab9 */ /* 0x000fe20000000800 */
[----:B------:R-:W-:Y:S01]  /*c240*/  LOP3.LUT R15, R15, UR4, RZ, 0xc0, !PT ;  /* 0x000000040f0f7c12 */ /* 0x000fe2000f8ec0ff */
[----:B------:R-:W-:Y:S01]  /*c250*/  ULDC UR9, c[0x0][0x610] ;  /* 0x0001840000097ab9 */ /* 0x000fe20000000800 */
[C---:B------:R-:W-:Y:S01]  /*c260*/  IADD3 R7, -R5.reuse, RZ, RZ ;  /* 0x000000ff05077210 */ /* 0x040fe20007ffe1ff */
[----:B------:R-:W-:Y:S02]  /*c270*/  IMAD R5, R5, UR5, R22 ;  /* 0x0000000505057c24 */ /* 0x000fe4000f8e0216 */
[----:B------:R-:W-:-:S02]  /*c280*/  IMAD.MOV.U32 R4, RZ, RZ, 0x1 ;  /* 0x00000001ff047424 */ /* 0x000fc400078e00ff */
[----:B--2---:R-:W-:Y:S02]  /*c290*/  @P0 IMAD R14, R21, R24, R12 ;  /* 0x00000018150e0224 */ /* 0x004fe400078e020c */
[----:B------:R-:W-:Y:S01]  /*c2a0*/  IMAD R20, R7, UR8, R20 ;  /* 0x0000000807147c24 */ /* 0x000fe2000f8e0214 */
[----:B------:R-:W-:Y:S01]  /*c2b0*/  ULDC UR8, c[0x0][0x600] ;  /* 0x0001800000087ab9 */ /* 0x000fe20000000800 */
[----:B------:R-:W-:Y:S02]  /*c2c0*/  IMAD R14, R5, UR9, R14 ;  /* 0x00000009050e7c24 */ /* 0x000fe4000f8e020e */
[----:B------:R-:W-:-:S05]  /*c2d0*/  IMAD R5, R20, UR8, R15 ;  /* 0x0000000814057c24 */ /* 0x000fca000f8e020f */
[----:B------:R-:W-:Y:S02]  /*c2e0*/  SEL R20, R5, R14, !P0 ;  /* 0x0000000e05147207 */ /* 0x000fe40004000000 */
[----:B------:R-:W-:-:S07]  /*c2f0*/  SEL R12, R14, R5, !P0 ;  /* 0x000000050e0c7207 */ /* 0x000fce0004000000 */
.L_x_300:
[----:B------:R-:W-:Y:S05]  /*c300*/  BSYNC B1 ;  /* 0x0000000000017941 */ /* 0x000fea0003800000 */
.L_x_299:
[----:B------:R-:W-:-:S13]  /*c310*/  LOP3.LUT P0, RZ, R4, 0xff, RZ, 0xc0, !PT ;  /* 0x000000ff04ff7812 */ /* 0x000fda000780c0ff */
[----:B------:R-:W-:Y:S05]  /*c320*/  @P0 BRA `(.L_x_303) ;  /* 0xfffffff400340947 */ /* 0x000fea000383ffff */
[----:B------:R-:W-:Y:S05]  /*c330*/  BSYNC B0 ;  /* 0x0000000000007941 */ /* 0x000fea0003800000 */
.L_x_292:
[----:B------:R-:W-:-:S03]  /*c340*/  UMOV UR8, 0xffffffff ;  /* 0xffffffff00087882 */ /* 0x000fc60000000000 */
[----:B------:R-:W-:Y:S05]  /*c350*/  BRA.DIV UR8, `(.L_x_304) ;  /* 0x0000000608147947 */ /* 0x000fea000b800000 */
[----:B------:R-:W-:-:S13]  /*c360*/  ELECT P6, URZ, PT ;  /* 0x00000000003f782f */ /* 0x000fda00038c0000 */
.L_x_318:
[----:B------:R-:W-:Y:S04]  /*c370*/  BSSY B0, `(.L_x_305) ;  /* 0x000002b000007945 */ /* 0x000fe80003800000 */
[----:B------:R-:W-:Y:S05]  /*c380*/  @!P6 BRA `(.L_x_306) ;  /* 0x0000000000a4e947 */ /* 0x000fea0003800000 */
[----:B------:R-:W-:-:S04]  /*c390*/  LOP3.LUT R19, R19, 0x2, RZ, 0xfc, !PT ;  /* 0x0000000213137812 */ /* 0x000fc800078efcff */
[----:B------:R-:W-:-:S13]  /*c3a0*/  ISETP.NE.AND P0, PT, R19, 0x3, PT ;  /* 0x000000031300780c */ /* 0x000fda0003f05270 */
[----:B------:R-:W-:Y:S05]  /*c3b0*/  @!P0 BRA `(.L_x_307) ;  /* 0x0000000000048947 */ /* 0x000fea0003800000 */
[----:B------:R-:W-:Y:S01]  /*c3c0*/  BPT.TRAP 0x1 ;  /* 0x000000040000795c */ /* 0x000fe20000300000 */
.L_x_307:
[----:B------:R-:W0:Y:S01]  /*c3d0*/  S2R R3, SR_CgaCtaId ;  /* 0x0000000000037919 */ /* 0x000e220000008800 */
[----:B------:R-:W-:Y:S02]  /*c3e0*/  MOV R0, 0x400 ;  /* 0x0000040000007802 */ /* 0x000fe40000000f00 */
[----:B------:R-:W-:Y:S02]  /*c3f0*/  SHF.L.U32 R2, R10, 0x1f, RZ ;  /* 0x0000001f0a027819 */ /* 0x000fe400000006ff */
[----:B0-----:R-:W-:-:S05]  /*c400*/  LEA R0, R3, R0, 0x18 ;  /* 0x0000000003007211 */ /* 0x001fca00078ec0ff */
[----:B------:R-:W-:-:S04]  /*c410*/  VIADD R0, R0, 0x20 ;  /* 0x0000002000007836 */ /* 0x000fc80000000000 */
[C---:B------:R-:W-:Y:S02]  /*c420*/  IMAD R5, R9.reuse, 0x8, R0 ;  /* 0x0000000809057824 */ /* 0x040fe400078e0200 */
[----:B------:R-:W-:Y:S02]  /*c430*/  VIADD R9, R9, 0x1 ;  /* 0x0000000109097836 */ /* 0x000fe40000000000 */
[----:B------:R-:W0:Y:S03]  /*c440*/  SYNCS.PHASECHK.TRANS64.TRYWAIT P0, [R5+URZ], R2 ;  /* 0x00000002050075a7 */ /* 0x000e26000800017f */
[----:B------:R-:W-:-:S04]  /*c450*/  ISETP.NE.AND P1, PT, R9, 0x4, PT ;  /* 0x000000040900780c */ /* 0x000fc80003f25270 */
[----:B------:R-:W-:Y:S02]  /*c460*/  SEL R3, RZ, 0x1, P1 ;  /* 0x00000001ff037807 */ /* 0x000fe40000800000 */
[----:B------:R-:W-:Y:S02]  /*c470*/  SEL R9, R9, RZ, P1 ;  /* 0x000000ff09097207 */ /* 0x000fe40000800000 */
[----:B------:R-:W-:-:S03]  /*c480*/  LOP3.LUT R10, R10, R3, RZ, 0x3c, !PT ;  /* 0x000000030a0a7212 */ /* 0x000fc600078e3cff */
[----:B------:R-:W-:Y:S01]  /*c490*/  IMAD R7, R9, 0x8, R0 ;  /* 0x0000000809077824 */ /* 0x000fe200078e0200 */
[----:B------:R-:W-:Y:S01]  /*c4a0*/  SHF.L.U32 R4, R10, 0x1f, RZ ;  /* 0x0000001f0a047819 */ /* 0x000fe200000006ff */
[----:B0-----:R-:W-:Y:S06]  /*c4b0*/  @!P0 BRA `(.L_x_308) ;  /* 0x0000000000dc8947 */ /* 0x001fec0003800000 */
.L_x_319:
[----:B------:R-:W1:Y:S01]  /*c4c0*/  SYNCS.PHASECHK.TRANS64.TRYWAIT P0, [R7+URZ], R4 ;  /* 0x00000004070075a7 */ /* 0x000e62000800017f */
[----:B0-----:R-:W-:-:S05]  /*c4d0*/  VIADD R2, R9, 0x1 ;  /* 0x0000000109027836 */ /* 0x001fca0000000000 */
[----:B------:R-:W-:-:S04]  /*c4e0*/  ISETP.NE.AND P1, PT, R2, 0x4, PT ;  /* 0x000000040200780c */ /* 0x000fc80003f25270 */
[----:B------:R-:W-:Y:S02]  /*c4f0*/  SEL R3, RZ, 0x1, P1 ;  /* 0x00000001ff037807 */ /* 0x000fe40000800000 */
[----:B------:R-:W-:Y:S02]  /*c500*/  SEL R9, R2, RZ, P1 ;  /* 0x000000ff02097207 */ /* 0x000fe40000800000 */
[----:B------:R-:W-:-:S03]  /*c510*/  LOP3.LUT R11, R10, R3, RZ, 0x3c, !PT ;  /* 0x000000030a0b7212 */ /* 0x000fc600078e3cff */
[----:B------:R-:W-:Y:S01]  /*c520*/  IMAD R6, R9, 0x8, R0 ;  /* 0x0000000809067824 */ /* 0x000fe200078e0200 */
[----:B------:R-:W-:Y:S01]  /*c530*/  SHF.L.U32 R5, R11, 0x1f, RZ ;  /* 0x0000001f0b057819 */ /* 0x000fe200000006ff */
[----:B-1----:R-:W-:Y:S06]  /*c540*/  @!P0 BRA `(.L_x_309) ;  /* 0x0000000000cc8947 */ /* 0x002fec0003800000 */
.L_x_320:
[----:B------:R-:W1:Y:S01]  /*c550*/  SYNCS.PHASECHK.TRANS64.TRYWAIT P0, [R6+URZ], R5 ;  /* 0x00000005060075a7 */ /* 0x000e62000800017f */
[----:B------:R-:W-:-:S05]  /*c560*/  VIADD R2, R9, 0x1 ;  /* 0x0000000109027836 */ /* 0x000fca0000000000 */
[----:B------:R-:W-:-:S04]  /*c570*/  ISETP.NE.AND P1, PT, R2, 0x4, PT ;  /* 0x000000040200780c */ /* 0x000fc80003f25270 */
[----:B0-----:R-:W-:Y:S02]  /*c580*/  SEL R4, RZ, 0x1, P1 ;  /* 0x00000001ff047807 */ /* 0x001fe40000800000 */
[----:B------:R-:W-:Y:S02]  /*c590*/  SEL R3, R2, RZ, P1 ;  /* 0x000000ff02037207 */ /* 0x000fe40000800000 */
[----:B------:R-:W-:Y:S01]  /*c5a0*/  LOP3.LUT R4, R11, R4, RZ, 0x3c, !PT ;  /* 0x000000040b047212 */ /* 0x000fe200078e3cff */
[----:B-1----:R-:W-:Y:S06]  /*c5b0*/  @!P0 BRA `(.L_x_310) ;  /* 0x0000000000c48947 */ /* 0x002fec0003800000 */
.L_x_321:
[----:B------:R-:W-:Y:S01]  /*c5c0*/  IMAD R3, R3, 0x8, R0 ;  /* 0x0000000803037824 */ /* 0x000fe200078e0200 */
[----:B------:R-:W-:-:S07]  /*c5d0*/  SHF.L.U32 R0, R4, 0x1f, RZ ;  /* 0x0000001f04007819 */ /* 0x000fce00000006ff */
.L_x_311:
[----:B-1----:R1:W2:Y:S02]  /*c5e0*/  SYNCS.PHASECHK.TRANS64.TRYWAIT P0, [R3+URZ], R0 ;  /* 0x00000000030075a7 */ /* 0x0022a4000800017f */
[----:B--2---:R-:W-:Y:S05]  /*c5f0*/  @!P0 NANOSLEEP.SYNCS 0x989680 ;  /* 0x009896800000895d */ /* 0x004fea0003900000 */
[----:B------:R-:W2:Y:S02]  /*c600*/  @!P0 SYNCS.PHASECHK.TRANS64 P0, [R3+URZ], R0 ;  /* 0x00000000030085a7 */ /* 0x000ea4000800007f */
[----:B--2---:R-:W-:Y:S05]  /*c610*/  @!P0 BRA `(.L_x_311) ;  /* 0xfffffffc00f08947 */ /* 0x004fea000383ffff */
.L_x_306:
[----:B------:R-:W-:Y:S05]  /*c620*/  BSYNC B0 ;  /* 0x0000000000007941 */ /* 0x000fea0003800000 */
.L_x_305:
[----:B------:R-:W-:Y:S05]  /*c630*/  EXIT ;  /* 0x000000000000794d */ /* 0x000fea0003800000 */
.L_x_21:
[----:B----4-:R4:W0:Y:S02]  /*c640*/  SYNCS.PHASECHK.TRANS64.TRYWAIT P1, [R3+URZ], R0 ;  /* 0x00000000030075a7 */ /* 0x010824000802017f */
[----:B0-----:R-:W-:Y:S05]  /*c650*/  @!P1 NANOSLEEP.SYNCS 0x989680 ;  /* 0x009896800000995d */ /* 0x001fea0003900000 */
[----:B------:R-:W0:Y:S02]  /*c660*/  @!P1 SYNCS.PHASECHK.TRANS64 P1, [R3+URZ], R0 ;  /* 0x00000000030095a7 */ /* 0x000e24000802007f */
[----:B0-----:R-:W-:Y:S05]  /*c670*/  @!P1 BRA `(.L_x_21) ;  /* 0xfffffffc00f09947 */ /* 0x001fea000383ffff */
[----:B------:R-:W-:Y:S05]  /*c680*/  BRA `(.L_x_20) ;  /* 0xffffff4c00ac7947 */ /* 0x000fea000383ffff */
.L_x_26:
[----:B-1----:R1:W3:Y:S02]  /*c690*/  SYNCS.PHASECHK.TRANS64.TRYWAIT P1, [R5+URZ], R4 ;  /* 0x00000004050075a7 */ /* 0x0022e4000802017f */
[----:B---3--:R-:W-:Y:S05]  /*c6a0*/  @!P1 NANOSLEEP.SYNCS 0x989680 ;  /* 0x009896800000995d */ /* 0x008fea0003900000 */
[----:B------:R-:W3:Y:S02]  /*c6b0*/  @!P1 SYNCS.PHASECHK.TRANS64 P1, [R5+URZ], R4 ;  /* 0x00000004050095a7 */ /* 0x000ee4000802007f */
[----:B---3--:R-:W-:Y:S05]  /*c6c0*/  @!P1 BRA `(.L_x_26) ;  /* 0xfffffffc00f09947 */ /* 0x008fea000383ffff */
[----:B------:R-:W-:Y:S05]  /*c6d0*/  BRA `(.L_x_25) ;  /* 0xffffff5000ec7947 */ /* 0x000fea000383ffff */
.L_x_293:
[----:B------:R-:W-:Y:S01]  /*c6e0*/  BSSY B1, `(.L_x_312) ;  /* 0x0000006000017945 */ /* 0x000fe20003800000 */
[----:B------:R-:W-:-:S07]  /*c6f0*/  IMAD.MOV.U32 R15, RZ, RZ, -0x1 ;  /* 0xffffffffff0f7424 */ /* 0x000fce00078e00ff */
[----:B------:R-:W-:Y:S05]  /*c700*/  WARPSYNC.COLLECTIVE R15, `(.L_x_313) ;  /* 0x000000000f0c7348 */ /* 0x000fea0003c00000 */
[----:B------:R-:W-:Y:S02]  /*c710*/  ELECT P6, UR62, PT ;  /* 0x00000000003e782f */ /* 0x000fe400038c0000 */
[----:B------:R-:W-:Y:S01]  /*c720*/  MOV R14, UR62 ;  /* 0x0000003e000e7c02 */ /* 0x000fe20008000f00 */
[----:B------:R-:W-:Y:S10]  /*c730*/  ENDCOLLECTIVE ;  /* 0x000000000000791b */ /* 0x000ff40003800000 */
.L_x_313:
[----:B------:R-:W-:Y:S05]  /*c740*/  BSYNC B1 ;  /* 0x0000000000017941 */ /* 0x000fea0003800000 */
.L_x_312:
[----:B------:R-:W-:Y:S05]  /*c750*/  BRA `(.L_x_314) ;  /* 0xfffffff000347947 */ /* 0x000fea000383ffff */
.L_x_296:
[----:B-1----:R1:W2:Y:S02]  /*c760*/  SYNCS.PHASECHK.TRANS64.TRYWAIT P0, [R22+URZ+0x20], R7 ;  /* 0x00002007160075a7 */ /* 0x0022a4000800017f */
[----:B--2---:R-:W-:Y:S05]  /*c770*/  @!P0 NANOSLEEP.SYNCS 0x989680 ;  /* 0x009896800000895d */ /* 0x004fea0003900000 */
[----:B------:R-:W2:Y:S02]  /*c780*/  @!P0 SYNCS.PHASECHK.TRANS64 P0, [R22+URZ+0x20], R7 ;  /* 0x00002007160085a7 */ /* 0x000ea4000800007f */
[----:B--2---:R-:W-:Y:S05]  /*c790*/  @!P0 BRA `(.L_x_296) ;  /* 0xfffffffc00f08947 */ /* 0x004fea000383ffff */
[----:B------:R-:W-:Y:S05]  /*c7a0*/  BRA `(.L_x_315) ;  /* 0xfffffff000707947 */ /* 0x000fea000383ffff */
.L_x_304:
[----:B------:R-:W-:Y:S01]  /*c7b0*/  BSSY B0, `(.L_x_316) ;  /* 0x0000006000007945 */ /* 0x000fe20003800000 */
[----:B------:R-:W-:-:S07]  /*c7c0*/  IMAD.MOV.U32 R15, RZ, RZ, -0x1 ;  /* 0xffffffffff0f7424 */ /* 0x000fce00078e00ff */
[----:B------:R-:W-:Y:S05]  /*c7d0*/  WARPSYNC.COLLECTIVE R15, `(.L_x_317) ;  /* 0x000000000f0c7348 */ /* 0x000fea0003c00000 */
[----:B------:R-:W-:Y:S02]  /*c7e0*/  ELECT P6, UR62, PT ;  /* 0x00000000003e782f */ /* 0x000fe400038c0000 */
[----:B------:R-:W-:Y:S01]  /*c7f0*/  MOV R14, UR62 ;  /* 0x0000003e000e7c02 */ /* 0x000fe20008000f00 */
[----:B------:R-:W-:Y:S10]  /*c800*/  ENDCOLLECTIVE ;  /* 0x000000000000791b */ /* 0x000ff40003800000 */
.L_x_317:
[----:B------:R-:W-:Y:S05]  /*c810*/  BSYNC B0 ;  /* 0x0000000000007941 */ /* 0x000fea0003800000 */
.L_x_316:
[----:B------:R-:W-:Y:S05]  /*c820*/  BRA `(.L_x_318) ;  /* 0xfffffff800d07947 */ /* 0x000fea000383ffff */
.L_x_308:
[----:B0-----:R0:W1:Y:S02]  /*c830*/  SYNCS.PHASECHK.TRANS64.TRYWAIT P0, [R5+URZ], R2 ;  /* 0x00000002050075a7 */ /* 0x001064000800017f */
[----:B-1----:R-:W-:Y:S05]  /*c840*/  @!P0 NANOSLEEP.SYNCS 0x989680 ;  /* 0x009896800000895d */ /* 0x002fea0003900000 */
[----:B------:R-:W1:Y:S02]  /*c850*/  @!P0 SYNCS.PHASECHK.TRANS64 P0, [R5+URZ], R2 ;  /* 0x00000002050085a7 */ /* 0x000e64000800007f */
[----:B-1----:R-:W-:Y:S05]  /*c860*/  @!P0 BRA `(.L_x_308) ;  /* 0xfffffffc00f08947 */ /* 0x002fea000383ffff */
[----:B------:R-:W-:Y:S05]  /*c870*/  BRA `(.L_x_319) ;  /* 0xfffffffc00107947 */ /* 0x000fea000383ffff */
.L_x_309:
[----:B0-----:R0:W1:Y:S02]  /*c880*/  SYNCS.PHASECHK.TRANS64.TRYWAIT P0, [R7+URZ], R4 ;  /* 0x00000004070075a7 */ /* 0x001064000800017f */
[----:B-1----:R-:W-:Y:S05]  /*c890*/  @!P0 NANOSLEEP.SYNCS 0x989680 ;  /* 0x009896800000895d */ /* 0x002fea0003900000 */
[----:B------:R-:W1:Y:S02]  /*c8a0*/  @!P0 SYNCS.PHASECHK.TRANS64 P0, [R7+URZ], R4 ;  /* 0x00000004070085a7 */ /* 0x000e64000800007f */
[----:B-1----:R-:W-:Y:S05]  /*c8b0*/  @!P0 BRA `(.L_x_309) ;  /* 0xfffffffc00f08947 */ /* 0x002fea000383ffff */
[----:B------:R-:W-:Y:S05]  /*c8c0*/  BRA `(.L_x_320) ;  /* 0xfffffffc00207947 */ /* 0x000fea000383ffff */
.L_x_310:
[----:B0-----:R0:W1:Y:S02]  /*c8d0*/  SYNCS.PHASECHK.TRANS64.TRYWAIT P0, [R6+URZ], R5 ;  /* 0x00000005060075a7 */ /* 0x001064000800017f */
[----:B-1----:R-:W-:Y:S05]  /*c8e0*/  @!P0 NANOSLEEP.SYNCS 0x989680 ;  /* 0x009896800000895d */ /* 0x002fea0003900000 */
[----:B------:R-:W1:Y:S02]  /*c8f0*/  @!P0 SYNCS.PHASECHK.TRANS64 P0, [R6+URZ], R5 ;  /* 0x00000005060085a7 */ /* 0x000e64000800007f */
[----:B-1----:R-:W-:Y:S05]  /*c900*/  @!P0 BRA `(.L_x_310) ;  /* 0xfffffffc00f08947 */ /* 0x002fea000383ffff */
[----:B------:R-:W-:Y:S05]  /*c910*/  BRA `(.L_x_321) ;  /* 0xfffffffc00287947 */ /* 0x000fea000383ffff */
.L_x_322:
[----:B------:R-:W-:-:S00]  /*c920*/  BRA `(.L_x_322) ;  /* 0xfffffffc00fc7947 */ /* 0x000fc0000383ffff */
[----:B------:R-:W-:-:S00]  /*c930*/  NOP ;  /* 0x0000000000007918 */ /* 0x000fc00000000000 */
        /* <DEDUP_REMOVED lines=12> */
.L_x_323:


//--------------------- .nv.global.init           --------------------------
	.section	.nv.global.init,"aw",@progbits
.nv.global.init:
	.type		$str$22,@object
	.size		$str$22,($str$23 - $str$22)
$str$22:
        /*0000*/ 	.byte	0x6b, 0x5f, 0x74, 0x69, 0x6c, 0x65, 0x5f, 0x63, 0x6f, 0x75, 0x6e, 0x74, 0x20, 0x3e, 0x3d, 0x20
        /*0010*/ 	.byte	0x31, 0x00
	.type		$str$23,@object
	.size		$str$23,(__unnamed_1 - $str$23)
$str$23:
        /*0012*/ 	.byte	0x2f, 0x74, 0x6d, 0x70, 0x2f, 0x63, 0x75, 0x74, 0x6c, 0x61, 0x73, 0x73, 0x5f, 0x73, 0x77, 0x65
        /*0022*/ 	.byte	0x65, 0x70, 0x5f, 0x73, 0x72, 0x63, 0x2f, 0x69, 0x6e, 0x63, 0x6c, 0x75, 0x64, 0x65, 0x2f, 0x63
        /*0032*/ 	.byte	0x75, 0x74, 0x6c, 0x61, 0x73, 0x73, 0x2f, 0x67, 0x65, 0x6d, 0x6d, 0x2f, 0x63, 0x6f, 0x6c, 0x6c
        /*0042*/ 	.byte	0x65, 0x63, 0x74, 0x69, 0x76, 0x65, 0x2f, 0x73, 0x6d, 0x39, 0x30, 0x5f, 0x6d, 0x6d, 0x61, 0x5f
        /*0052*/ 	.byte	0x74, 0x6d, 0x61, 0x5f, 0x67, 0x6d, 0x6d, 0x61, 0x5f, 0x73, 0x73, 0x5f, 0x77, 0x61, 0x72, 0x70
        /*0062*/ 	.byte	0x73, 0x70, 0x65, 0x63, 0x69, 0x61, 0x6c, 0x69, 0x7a, 0x65, 0x64, 0x2e, 0x68, 0x70, 0x70, 0x00
	.type		__unnamed_1,@object
	.size		__unnamed_1,(.L_0 - __unnamed_1)
__unnamed_1:
        /*0072*/ 	.byte	0x76, 0x6f, 0x69, 0x64, 0x20, 0x63, 0x75, 0x74, 0x6c, 0x61, 0x73, 0x73, 0x3a, 0x3a, 0x67, 0x65
        /* <DEDUP_REMOVED lines=181> */
        /*0bd2*/ 	.byte	0x3a, 0x69, 0x64, 0x65, 0x6e, 0x74, 0x69, 0x74, 0x79, 0x5d, 0x00
.L_0:


//--------------------- .nv.shared._ZN7cutlass13device_kernelINS_4gemm6kernel13GemmUniversalIN4cute5tupleIJiiiiEEENS1_10collective13CollectiveMmaINS1_34MainloopSm90TmaGmmaWarpSpecializedILi4ENS5_IJNS4_1CILi4EEENSA_ILi2EEENSA_ILi1EEEEEENS1_35KernelTmaWarpSpecializedCooperativeEEENS5_IJNSA_ILi256EEENSA_ILi128EEENSA_ILi64EEEEEENS_10bfloat16_tENS5_IJlSD_lEEESL_SM_NS4_8TiledMMAINS4_8MMA_AtomIJNS4_4SM904GMMA28MMA_64x128x16_F32BF16BF16_SSILNSQ_5MajorE0ELSS_0ELNSQ_7ScaleInE1ELST_1EEEEEENS4_6LayoutINS5_IJSC_SD_SD_EEENS5_IJSD_NSA_ILi0EEESY_EEEEENS5_IJNS4_10UnderscoreES11_S11_EEEEENS4_23SM90_TMA_LOAD_MULTICASTENS4_14ComposedLayoutINS4_7SwizzleILi3ELi4ELi3EEENS4_18smem_ptr_flag_bitsILi16EEENSW_INS5_IJNSA_ILi8EEESJ_EEENS5_IJSJ_SD_EEEEEEEvNS4_8identityES14_S1E_vS1F_EENS_8epilogue10collective6detail29Sm90TmaWarpSpecializedAdapterINS1I_15DefaultEpilogueISL_SM_SM_NS1H_6thread17LinearCombinationISL_Li1EffLNS1M_9ScaleType4KindE0ELNS_15FloatRoundStyleE2ESL_EENS1_15EpilogueDefaultEEEEEvvEEEEvNT_6ParamsE --------------------------
	.section	.nv.shared._ZN7cutlass13device_kernelINS_4gemm6kernel13GemmUniversalIN4cute5tupleIJiiiiEEENS1_10collective13CollectiveMmaINS1_34MainloopSm90TmaGmmaWarpSpecializedILi4ENS5_IJNS4_1CILi4EEENSA_ILi2EEENSA_ILi1EEEEEENS1_35KernelTmaWarpSpecializedCooperativeEEENS5_IJNSA_ILi256EEENSA_ILi128EEENSA_ILi64EEEEEENS_10bfloat16_tENS5_IJlSD_lEEESL_SM_NS4_8TiledMMAINS4_8MMA_AtomIJNS4_4SM904GMMA28MMA_64x128x16_F32BF16BF16_SSILNSQ_5MajorE0ELSS_0ELNSQ_7ScaleInE1ELST_1EEEEEENS4_6LayoutINS5_IJSC_SD_SD_EEENS5_IJSD_NSA_ILi0EEESY_EEEEENS5_IJNS4_10UnderscoreES11_S11_EEEEENS4_23SM90_TMA_LOAD_MULTICASTENS4_14ComposedLayoutINS4_7SwizzleILi3ELi4ELi3EEENS4_18smem_ptr_flag_bitsILi16EEENSW_INS5_IJNSA_ILi8EEESJ_EEENS5_IJSJ_SD_EEEEEEEvNS4_8identityES14_S1E_vS1F_EENS_8epilogue10collective6detail29Sm90TmaWarpSpecializedAdapterINS1I_15DefaultEpilogueISL_SM_SM_NS1H_6thread17LinearCombinationISL_Li1EffLNS1M_9ScaleType4KindE0ELNS_15FloatRoundStyleE2ESL_EENS1_15EpilogueDefaultEEEEEvvEEEEvNT_6ParamsE,"aw",@nobits
	.sectionflags	@""
	.align	16
	.zero		1024


//--------------------- .nv.shared.reserved.0     --------------------------
	.section	.nv.shared.reserved.0,"aw",@nobits
	.weak		__nv_reservedSMEM_offset_0_alias
	.size		__nv_reservedSMEM_offset_0_alias, 0, 0
	.other		__nv_reservedSMEM_offset_0_alias,@"STO_CUDA_RESERVED_SHARED STV_DEFAULT"
__nv_reservedSMEM_offset_0_alias:
	.zero		0


//--------------------- .nv.global                --------------------------
	.section	.nv.global,"aw",@nobits
.nv.global:
	.type		_ZN40_INTERNAL_457b1941_4_k_cu_18c22c27_264264cute1_E,@object
	.size		_ZN40_INTERNAL_457b1941_4_k_cu_18c22c27_264264cute1_E,(_ZN40_INTERNAL_457b1941_4_k_cu_18c22c27_264264cuda3std3__45__cpo6cbeginE - _ZN40_INTERNAL_457b1941_4_k_cu_18c22c27_264264cute1_E)
_ZN40_INTERNAL_457b1941_4_k_cu_18c22c27_264264cute1_E:
	.zero		1
	.type		_ZN40_INTERNAL_457b1941_4_k_cu_18c22c27_264264cuda3std3__45__cpo6cbeginE,@object
	.size		_ZN40_INTERNAL_457b1941_4_k_cu_18c22c27_264264cuda3std3__45__cpo6cbeginE,(_ZN40_INTERNAL_457b1941_4_k_cu_18c22c27_264264cuda3std3__48in_placeE - _ZN40_INTERNAL_457b1941_4_k_cu_18c22c27_264264cuda3std3__45__cpo6cbeginE)
_ZN40_INTERNAL_457b1941_4_k_cu_18c22c27_264264cuda3std3__45__cpo6cbeginE:
	.zero		1
	.type		_ZN40_INTERNAL_457b1941_4_k_cu_18c22c27_264264cuda3std3__48in_placeE,@object
	.size		_ZN40_INTERNAL_457b1941_4_k_cu_18c22c27_264264cuda3std3__48in_placeE,(_ZN40_INTERNAL_457b1941_4_k_cu_18c22c27_264264cuda3std6ranges3__45__cpo9iter_moveE - _ZN40_INTERNAL_457b1941_4_k_cu_18c22c27_264264cuda3std3__48in_placeE)
_ZN40_INTERNAL_457b1941_4_k_cu_18c22c27_264264cuda3std3__48in_placeE:
	.zero		1
	.type		_ZN40_INTERNAL_457b1941_4_k_cu_18c22c27_264264cuda3std6ranges3__45__cpo9iter_moveE,@object
	.size		_ZN40_INTERNAL_457b1941_4_k_cu_18c22c27_264264cuda3std6ranges3__45__cpo9iter_moveE,(_ZN40_INTERNAL_457b1941_4_k_cu_18c22c27_264264cuda3std3__45__cpo5beginE - _ZN40_INTERNAL_457b1941_4_k_cu_18c22c27_264264cuda3std6ranges3__45__cpo9iter_moveE)
_ZN40_INTERNAL_457b1941_4_k_cu_18c22c27_264264cuda3std6ranges3__45__cpo9iter_moveE:
	.zero		1
	.type		_ZN40_INTERNAL_457b1941_4_k_cu_18c22c27_264264cuda3std3__45__cpo5beginE,@object
	.size		_ZN40_INTERNAL_457b1941_4_k_cu_18c22c27_264264cuda3std3__45__cpo5beginE,(_ZN40_INTERNAL_457b1941_4_k_cu_18c22c27_264264cuda3std3__442_GLOBAL__N__457b1941_4_k_cu_18c22c27_264266ignoreE - _ZN40_INTERNAL_457b1941_4_k_cu_18c22c27_264264cuda3std3__45__cpo5beginE)
_ZN40_INTERNAL_457b1941_4_k_cu_18c22c27_264264cuda3std3__45__cpo5beginE:
	.zero		1
	.type		_ZN40_INTERNAL_457b1941_4_k_cu_18c22c27_264264cuda3std3__442_GLOBAL__N__457b1941_4_k_cu_18c22c27_264266ignoreE,@object
	.size		_ZN40_INTERNAL_457b1941_4_k_cu_18c22c27_264264cuda3std3__442_GLOBAL__N__457b1941_4_k_cu_18c22c27_264266ignoreE,(_ZN40_INTERNAL_457b1941_4_k_cu_18c22c27_264264cute7productE - _ZN40_INTERNAL_457b1941_4_k_cu_18c22c27_264264cuda3std3__442_GLOBAL__N__457b1941_4_k_cu_18c22c27_264266ignoreE)
_ZN40_INTERNAL_457b1941_4_k_cu_18c22c27_264264cuda3std3__442_GLOBAL__N__457b1941_4_k_cu_18c22c27_264266ignoreE:
	.zero		1
	.type		_ZN40_INTERNAL_457b1941_4_k_cu_18c22c27_264264cute7productE,@object
	.size		_ZN40_INTERNAL_457b1941_4_k_cu_18c22c27_264264cute7productE,(_ZN40_INTERNAL_457b1941_4_k_cu_18c22c27_264264cuda3std3__45__cpo3endE - _ZN40_INTERNAL_457b1941_4_k_cu_18c22c27_264264cute7productE)
_ZN40_INTERNAL_457b1941_4_k_cu_18c22c27_264264cute7productE:
	.zero		1
	.type		_ZN40_INTERNAL_457b1941_4_k_cu_18c22c27_264264cuda3std3__45__cpo3endE,@object
	.size		_ZN40_INTERNAL_457b1941_4_k_cu_18c22c27_264264cuda3std3__45__cpo3endE,(_ZN40_INTERNAL_457b1941_4_k_cu_18c22c27_264264cuda3std3__419piecewise_constructE - _ZN40_INTERNAL_457b1941_4_k_cu_18c22c27_264264cuda3std3__45__cpo3endE)
_ZN40_INTERNAL_457b1941_4_k_cu_18c22c27_264264cuda3std3__45__cpo3endE:
	.zero		1
	.type		_ZN40_INTERNAL_457b1941_4_k_cu_18c22c27_264264cuda3std3__419piecewise_constructE,@object
	.size		_ZN40_INTERNAL_457b1941_4_k_cu_18c22c27_264264cuda3std3__419piecewise_constructE,(_ZN40_INTERNAL_457b1941_4_k_cu_18c22c27_264264cuda3std3__45__cpo4cendE - _ZN40_INTERNAL_457b1941_4_k_cu_18c22c27_264264cuda3std3__419piecewise_constructE)
_ZN40_INTERNAL_457b1941_4_k_cu_18c22c27_264264cuda3std3__419piecewise_constructE:
	.zero		1
	.type		_ZN40_INTERNAL_457b1941_4_k_cu_18c22c27_264264cuda3std3__45__cpo4cendE,@object
	.size		_ZN40_INTERNAL_457b1941_4_k_cu_18c22c27_264264cuda3std3__45__cpo4cendE,(_ZN40_INTERNAL_457b1941_4_k_cu_18c22c27_264264cuda3std6ranges3__45__cpo4swapE - _ZN40_INTERNAL_457b1941_4_k_cu_18c22c27_264264cuda3std3__45__cpo4cendE)
_ZN40_INTERNAL_457b1941_4_k_cu_18c22c27_264264cuda3std3__45__cpo4cendE:
	.zero		1
	.type		_ZN40_INTERNAL_457b1941_4_k_cu_18c22c27_264264cuda3std6ranges3__45__cpo4swapE,@object
	.size		_ZN40_INTERNAL_457b1941_4_k_cu_18c22c27_264264cuda3std6ranges3__45__cpo4swapE,(.L_8 - _ZN40_INTERNAL_457b1941_4_k_cu_18c22c27_264264cuda3std6ranges3__45__cpo4swapE)
_ZN40_INTERNAL_457b1941_4_k_cu_18c22c27_264264cuda3std6ranges3__45__cpo4swapE:
	.zero		1
.L_8:


//--------------------- .nv.constant0._ZN7cutlass13device_kernelINS_4gemm6kernel13GemmUniversalIN4cute5tupleIJiiiiEEENS1_10collective13CollectiveMmaINS1_34MainloopSm90TmaGmmaWarpSpecializedILi4ENS5_IJNS4_1CILi4EEENSA_ILi2EEENSA_ILi1EEEEEENS1_35KernelTmaWarpSpecializedCooperativeEEENS5_IJNSA_ILi256EEENSA_ILi128EEENSA_ILi64EEEEEENS_10bfloat16_tENS5_IJlSD_lEEESL_SM_NS4_8TiledMMAINS4_8MMA_AtomIJNS4_4SM904GMMA28MMA_64x128x16_F32BF16BF16_SSILNSQ_5MajorE0ELSS_0ELNSQ_7ScaleInE1ELST_1EEEEEENS4_6LayoutINS5_IJSC_SD_SD_EEENS5_IJSD_NSA_ILi0EEESY_EEEEENS5_IJNS4_10UnderscoreES11_S11_EEEEENS4_23SM90_TMA_LOAD_MULTICASTENS4_14ComposedLayoutINS4_7SwizzleILi3ELi4ELi3EEENS4_18smem_ptr_flag_bitsILi16EEENSW_INS5_IJNSA_ILi8EEESJ_EEENS5_IJSJ_SD_EEEEEEEvNS4_8identityES14_S1E_vS1F_EENS_8epilogue10collective6detail29Sm90TmaWarpSpecializedAdapterINS1I_15DefaultEpilogueISL_SM_SM_NS1H_6thread17LinearCombinationISL_Li1EffLNS1M_9ScaleType4KindE0ELNS_15FloatRoundStyleE2ESL_EENS1_15EpilogueDefaultEEEEEvvEEEEvNT_6ParamsE --------------------------
	.section	.nv.constant0._ZN7cutlass13device_kernelINS_4gemm6kernel13GemmUniversalIN4cute5tupleIJiiiiEEENS1_10collective13CollectiveMmaINS1_34MainloopSm90TmaGmmaWarpSpecializedILi4ENS5_IJNS4_1CILi4EEENSA_ILi2EEENSA_ILi1EEEEEENS1_35KernelTmaWarpSpecializedCooperativeEEENS5_IJNSA_ILi256EEENSA_ILi128EEENSA_ILi64EEEEEENS_10bfloat16_tENS5_IJlSD_lEEESL_SM_NS4_8TiledMMAINS4_8MMA_AtomIJNS4_4SM904GMMA28MMA_64x128x16_F32BF16BF16_SSILNSQ_5MajorE0ELSS_0ELNSQ_7ScaleInE1ELST_1EEEEEENS4_6LayoutINS5_IJSC_SD_SD_EEENS5_IJSD_NSA_ILi0EEESY_EEEEENS5_IJNS4_10UnderscoreES11_S11_EEEEENS4_23SM90_TMA_LOAD_MULTICASTENS4_14ComposedLayoutINS4_7SwizzleILi3ELi4ELi3EEENS4_18smem_ptr_flag_bitsILi16EEENSW_INS5_IJNSA_ILi8EEESJ_EEENS5_IJSJ_SD_EEEEEEEvNS4_8identityES14_S1E_vS1F_EENS_8epilogue10collective6detail29Sm90TmaWarpSpecializedAdapterINS1I_15DefaultEpilogueISL_SM_SM_NS1H_6thread17LinearCombinationISL_Li1EffLNS1M_9ScaleType4KindE0ELNS_15FloatRoundStyleE2ESL_EENS1_15EpilogueDefaultEEEEEvvEEEEvNT_6ParamsE,"a",@progbits
	.sectionflags	@""
	.align	4
.nv.constant0._ZN7cutlass13device_kernelINS_4gemm6kernel13GemmUniversalIN4cute5tupleIJiiiiEEENS1_10collective13CollectiveMmaINS1_34MainloopSm90TmaGmmaWarpSpecializedILi4ENS5_IJNS4_1CILi4EEENSA_ILi2EEENSA_ILi1EEEEEENS1_35KernelTmaWarpSpecializedCooperativeEEENS5_IJNSA_ILi256EEENSA_ILi128EEENSA_ILi64EEEEEENS_10bfloat16_tENS5_IJlSD_lEEESL_SM_NS4_8TiledMMAINS4_8MMA_AtomIJNS4_4SM904GMMA28MMA_64x128x16_F32BF16BF16_SSILNSQ_5MajorE0ELSS_0ELNSQ_7ScaleInE1ELST_1EEEEEENS4_6LayoutINS5_IJSC_SD_SD_EEENS5_IJSD_NSA_ILi0EEESY_EEEEENS5_IJNS4_10UnderscoreES11_S11_EEEEENS4_23SM90_TMA_LOAD_MULTICASTENS4_14ComposedLayoutINS4_7SwizzleILi3ELi4ELi3EEENS4_18smem_ptr_flag_bitsILi16EEENSW_INS5_IJNSA_ILi8EEESJ_EEENS5_IJSJ_SD_EEEEEEEvNS4_8identityES14_S1E_vS1F_EENS_8epilogue10collective6detail29Sm90TmaWarpSpecializedAdapterINS1I_15DefaultEpilogueISL_SM_SM_NS1H_6thread17LinearCombinationISL_Li1EffLNS1M_9ScaleType4KindE0ELNS_15FloatRoundStyleE2ESL_EENS1_15EpilogueDefaultEEEEEvvEEEEvNT_6ParamsE:
	.zero		1664


//--------------------- SYMBOLS --------------------------

	.type		.nv.reservedSmem.offset0,@object
	.size		.nv.reservedSmem.offset0,0x4
	.type		__assertfail,@function
